//
// Generated by NVIDIA NVVM Compiler
//
// Compiler Build ID: CL-36424714
// Cuda compilation tools, release 13.0, V13.0.88
// Based on NVVM 20.0.0
//

.version 9.0
.target sm_100
.address_size 64

	// .globl	_Z20process_image_kernelPhS_
// _ZZ20process_image_kernelPhS_E3cdf has been demoted
// _ZZ20process_image_kernelPhS_E1m has been demoted
// _ZZ20process_image_kernelPhS_E16cdf_positive_min has been demoted

.visible .entry _Z20process_image_kernelPhS_(
	.param .u64 .ptr .align 1 _Z20process_image_kernelPhS__param_0,
	.param .u64 .ptr .align 1 _Z20process_image_kernelPhS__param_1
)
{
	.reg .pred 	%p<32>;
	.reg .b16 	%rs<35>;
	.reg .b32 	%r<237>;
	.reg .b32 	%f<5>;
	.reg .b64 	%rd<103>;
	// demoted variable
	.shared .align 4 .b8 _ZZ20process_image_kernelPhS_E3cdf[1024];
	// demoted variable
	.shared .align 1 .b8 _ZZ20process_image_kernelPhS_E1m[256];
	// demoted variable
	.shared .align 4 .u32 _ZZ20process_image_kernelPhS_E16cdf_positive_min;
	ld.param.u64 	%rd18, [_Z20process_image_kernelPhS__param_0];
	ld.param.u64 	%rd19, [_Z20process_image_kernelPhS__param_1];
	cvta.to.global.u64 	%rd1, %rd19;
	cvta.to.global.u64 	%rd2, %rd18;
	mov.u32 	%r1, %tid.x;
	mov.u32 	%r2, %ntid.x;
	div.u32 	%r3, 65536, %r2;
	setp.gt.u32 	%p1, %r1, 255;
	shl.b32 	%r67, %r1, 2;
	mov.u32 	%r68, _ZZ20process_image_kernelPhS_E3cdf;
	add.s32 	%r4, %r68, %r67;
	@%p1 bra 	$L__BB0_2;
	mov.b32 	%r69, 0;
	st.shared.u32 	[%r4], %r69;
$L__BB0_2:
	bar.sync 	0;
	and.b32  	%r5, %r3, 15;
	and.b32  	%r71, %r3, 131056;
	neg.s32 	%r222, %r71;
	add.s32 	%r7, %r1, %r2;
	cvt.u64.u32 	%rd3, %r2;
	mul.wide.u32 	%rd4, %r2, 16;
	shl.b32 	%r72, %r2, 1;
	add.s32 	%r8, %r1, %r72;
	mad.lo.s32 	%r9, %r2, 3, %r1;
	shl.b32 	%r73, %r2, 2;
	add.s32 	%r10, %r1, %r73;
	mad.lo.s32 	%r11, %r2, 5, %r1;
	mad.lo.s32 	%r12, %r2, 6, %r1;
	mad.lo.s32 	%r13, %r2, 7, %r1;
	shl.b32 	%r74, %r2, 3;
	add.s32 	%r14, %r1, %r74;
	mad.lo.s32 	%r15, %r2, 9, %r1;
	mad.lo.s32 	%r16, %r2, 10, %r1;
	mad.lo.s32 	%r17, %r2, 11, %r1;
	mad.lo.s32 	%r18, %r2, 12, %r1;
	mad.lo.s32 	%r19, %r2, 13, %r1;
	mov.b32 	%r223, 0;
	cvt.u64.u32 	%rd22, %r19;
	cvt.u64.u32 	%rd23, %r18;
	cvt.u64.u32 	%rd24, %r17;
	cvt.u64.u32 	%rd25, %r16;
	mov.u64 	%rd98, %rd2;
$L__BB0_3:
	.pragma "nounroll";
	mad.lo.s32 	%r75, %r2, 15, %r1;
	cvt.u64.u32 	%rd20, %r75;
	mad.lo.s32 	%r76, %r2, 14, %r1;
	cvt.u64.u32 	%rd21, %r76;
	cvt.u64.u32 	%rd26, %r15;
	cvt.u64.u32 	%rd27, %r14;
	cvt.u64.u32 	%rd28, %r13;
	cvt.u64.u32 	%rd29, %r12;
	cvt.u64.u32 	%rd30, %r11;
	cvt.u64.u32 	%rd31, %r10;
	cvt.u64.u32 	%rd32, %r9;
	cvt.u64.u32 	%rd33, %r8;
	cvt.u64.u32 	%rd34, %r7;
	cvt.u64.u32 	%rd35, %r1;
	add.s64 	%rd36, %rd98, %rd35;
	ld.global.u8 	%rs1, [%rd36];
	mul.wide.u16 	%r77, %rs1, 4;
	mov.u32 	%r78, _ZZ20process_image_kernelPhS_E3cdf;
	add.s32 	%r79, %r78, %r77;
	atom.shared.add.u32 	%r80, [%r79], 1;
	add.s64 	%rd37, %rd98, %rd34;
	ld.global.u8 	%rs2, [%rd37];
	mul.wide.u16 	%r81, %rs2, 4;
	add.s32 	%r82, %r78, %r81;
	atom.shared.add.u32 	%r83, [%r82], 1;
	add.s64 	%rd38, %rd98, %rd33;
	ld.global.u8 	%rs3, [%rd38];
	mul.wide.u16 	%r84, %rs3, 4;
	add.s32 	%r85, %r78, %r84;
	atom.shared.add.u32 	%r86, [%r85], 1;
	add.s64 	%rd39, %rd98, %rd32;
	ld.global.u8 	%rs4, [%rd39];
	mul.wide.u16 	%r87, %rs4, 4;
	add.s32 	%r88, %r78, %r87;
	atom.shared.add.u32 	%r89, [%r88], 1;
	add.s64 	%rd40, %rd98, %rd31;
	ld.global.u8 	%rs5, [%rd40];
	mul.wide.u16 	%r90, %rs5, 4;
	add.s32 	%r91, %r78, %r90;
	atom.shared.add.u32 	%r92, [%r91], 1;
	add.s64 	%rd41, %rd98, %rd30;
	ld.global.u8 	%rs6, [%rd41];
	mul.wide.u16 	%r93, %rs6, 4;
	add.s32 	%r94, %r78, %r93;
	atom.shared.add.u32 	%r95, [%r94], 1;
	add.s64 	%rd42, %rd98, %rd29;
	ld.global.u8 	%rs7, [%rd42];
	mul.wide.u16 	%r96, %rs7, 4;
	add.s32 	%r97, %r78, %r96;
	atom.shared.add.u32 	%r98, [%r97], 1;
	add.s64 	%rd43, %rd98, %rd28;
	ld.global.u8 	%rs8, [%rd43];
	mul.wide.u16 	%r99, %rs8, 4;
	add.s32 	%r100, %r78, %r99;
	atom.shared.add.u32 	%r101, [%r100], 1;
	add.s64 	%rd44, %rd98, %rd27;
	ld.global.u8 	%rs9, [%rd44];
	mul.wide.u16 	%r102, %rs9, 4;
	add.s32 	%r103, %r78, %r102;
	atom.shared.add.u32 	%r104, [%r103], 1;
	add.s64 	%rd45, %rd98, %rd26;
	ld.global.u8 	%rs10, [%rd45];
	mul.wide.u16 	%r105, %rs10, 4;
	add.s32 	%r106, %r78, %r105;
	atom.shared.add.u32 	%r107, [%r106], 1;
	add.s64 	%rd46, %rd98, %rd25;
	ld.global.u8 	%rs11, [%rd46];
	mul.wide.u16 	%r108, %rs11, 4;
	add.s32 	%r109, %r78, %r108;
	atom.shared.add.u32 	%r110, [%r109], 1;
	add.s64 	%rd47, %rd98, %rd24;
	ld.global.u8 	%rs12, [%rd47];
	mul.wide.u16 	%r111, %rs12, 4;
	add.s32 	%r112, %r78, %r111;
	atom.shared.add.u32 	%r113, [%r112], 1;
	add.s64 	%rd48, %rd98, %rd23;
	ld.global.u8 	%rs13, [%rd48];
	mul.wide.u16 	%r114, %rs13, 4;
	add.s32 	%r115, %r78, %r114;
	atom.shared.add.u32 	%r116, [%r115], 1;
	add.s64 	%rd49, %rd98, %rd22;
	ld.global.u8 	%rs14, [%rd49];
	mul.wide.u16 	%r117, %rs14, 4;
	add.s32 	%r118, %r78, %r117;
	atom.shared.add.u32 	%r119, [%r118], 1;
	add.s64 	%rd50, %rd98, %rd21;
	ld.global.u8 	%rs15, [%rd50];
	mul.wide.u16 	%r120, %rs15, 4;
	add.s32 	%r121, %r78, %r120;
	atom.shared.add.u32 	%r122, [%r121], 1;
	add.s64 	%rd51, %rd98, %rd20;
	ld.global.u8 	%rs16, [%rd51];
	mul.wide.u16 	%r123, %rs16, 4;
	add.s32 	%r124, %r78, %r123;
	atom.shared.add.u32 	%r125, [%r124], 1;
	add.s32 	%r223, %r223, 16;
	add.s32 	%r222, %r222, 16;
	add.s64 	%rd98, %rd98, %rd4;
	setp.ne.s32 	%p2, %r222, 0;
	@%p2 bra 	$L__BB0_3;
	setp.eq.s32 	%p3, %r5, 0;
	@%p3 bra 	$L__BB0_13;
	and.b32  	%r24, %r3, 7;
	setp.lt.u32 	%p4, %r5, 8;
	and.b32  	%r225, %r3, 131056;
	@%p4 bra 	$L__BB0_7;
	add.s64 	%rd53, %rd98, %rd35;
	ld.global.u8 	%rs17, [%rd53];
	mul.wide.u16 	%r126, %rs17, 4;
	add.s32 	%r128, %r78, %r126;
	atom.shared.add.u32 	%r129, [%r128], 1;
	mad.lo.s32 	%r130, %r2, 17, %r1;
	cvt.u64.u32 	%rd54, %r130;
	sub.s64 	%rd55, %rd54, %rd4;
	add.s64 	%rd56, %rd98, %rd55;
	ld.global.u8 	%rs18, [%rd56];
	mul.wide.u16 	%r131, %rs18, 4;
	add.s32 	%r132, %r78, %r131;
	atom.shared.add.u32 	%r133, [%r132], 1;
	mad.lo.s32 	%r134, %r2, 18, %r1;
	cvt.u64.u32 	%rd57, %r134;
	sub.s64 	%rd58, %rd57, %rd4;
	add.s64 	%rd59, %rd98, %rd58;
	ld.global.u8 	%rs19, [%rd59];
	mul.wide.u16 	%r135, %rs19, 4;
	add.s32 	%r136, %r78, %r135;
	atom.shared.add.u32 	%r137, [%r136], 1;
	mad.lo.s32 	%r138, %r2, 19, %r1;
	cvt.u64.u32 	%rd60, %r138;
	sub.s64 	%rd61, %rd60, %rd4;
	add.s64 	%rd62, %rd98, %rd61;
	ld.global.u8 	%rs20, [%rd62];
	mul.wide.u16 	%r139, %rs20, 4;
	add.s32 	%r140, %r78, %r139;
	atom.shared.add.u32 	%r141, [%r140], 1;
	mad.lo.s32 	%r142, %r2, 20, %r1;
	cvt.u64.u32 	%rd63, %r142;
	sub.s64 	%rd64, %rd63, %rd4;
	add.s64 	%rd65, %rd98, %rd64;
	ld.global.u8 	%rs21, [%rd65];
	mul.wide.u16 	%r143, %rs21, 4;
	add.s32 	%r144, %r78, %r143;
	atom.shared.add.u32 	%r145, [%r144], 1;
	mad.lo.s32 	%r146, %r2, 21, %r1;
	cvt.u64.u32 	%rd66, %r146;
	sub.s64 	%rd67, %rd66, %rd4;
	add.s64 	%rd68, %rd98, %rd67;
	ld.global.u8 	%rs22, [%rd68];
	mul.wide.u16 	%r147, %rs22, 4;
	add.s32 	%r148, %r78, %r147;
	atom.shared.add.u32 	%r149, [%r148], 1;
	mad.lo.s32 	%r150, %r2, 22, %r1;
	cvt.u64.u32 	%rd69, %r150;
	sub.s64 	%rd70, %rd69, %rd4;
	add.s64 	%rd71, %rd98, %rd70;
	ld.global.u8 	%rs23, [%rd71];
	mul.wide.u16 	%r151, %rs23, 4;
	add.s32 	%r152, %r78, %r151;
	atom.shared.add.u32 	%r153, [%r152], 1;
	mad.lo.s32 	%r154, %r2, 23, %r1;
	cvt.u64.u32 	%rd72, %r154;
	sub.s64 	%rd73, %rd72, %rd4;
	add.s64 	%rd74, %rd98, %rd73;
	ld.global.u8 	%rs24, [%rd74];
	mul.wide.u16 	%r155, %rs24, 4;
	add.s32 	%r156, %r78, %r155;
	atom.shared.add.u32 	%r157, [%r156], 1;
	add.s32 	%r225, %r223, 8;
$L__BB0_7:
	setp.eq.s32 	%p5, %r24, 0;
	@%p5 bra 	$L__BB0_13;
	and.b32  	%r28, %r3, 3;
	setp.lt.u32 	%p6, %r24, 4;
	@%p6 bra 	$L__BB0_10;
	mad.lo.s32 	%r158, %r225, %r2, %r1;
	cvt.u64.u32 	%rd75, %r158;
	add.s64 	%rd76, %rd2, %rd75;
	ld.global.u8 	%rs25, [%rd76];
	mul.wide.u16 	%r159, %rs25, 4;
	add.s32 	%r161, %r78, %r159;
	atom.shared.add.u32 	%r162, [%r161], 1;
	add.s32 	%r163, %r158, %r2;
	cvt.u64.u32 	%rd77, %r163;
	add.s64 	%rd78, %rd2, %rd77;
	ld.global.u8 	%rs26, [%rd78];
	mul.wide.u16 	%r164, %rs26, 4;
	add.s32 	%r165, %r78, %r164;
	atom.shared.add.u32 	%r166, [%r165], 1;
	add.s32 	%r167, %r163, %r2;
	cvt.u64.u32 	%rd79, %r167;
	add.s64 	%rd80, %rd2, %rd79;
	ld.global.u8 	%rs27, [%rd80];
	mul.wide.u16 	%r168, %rs27, 4;
	add.s32 	%r169, %r78, %r168;
	atom.shared.add.u32 	%r170, [%r169], 1;
	add.s32 	%r171, %r167, %r2;
	cvt.u64.u32 	%rd81, %r171;
	add.s64 	%rd82, %rd2, %rd81;
	ld.global.u8 	%rs28, [%rd82];
	mul.wide.u16 	%r172, %rs28, 4;
	add.s32 	%r173, %r78, %r172;
	atom.shared.add.u32 	%r174, [%r173], 1;
	add.s32 	%r225, %r225, 4;
$L__BB0_10:
	setp.eq.s32 	%p7, %r28, 0;
	@%p7 bra 	$L__BB0_13;
	mad.lo.s32 	%r175, %r2, %r225, %r1;
	cvt.u64.u32 	%rd83, %r175;
	add.s64 	%rd99, %rd2, %rd83;
	neg.s32 	%r226, %r28;
$L__BB0_12:
	.pragma "nounroll";
	ld.global.u8 	%rs29, [%rd99];
	mul.wide.u16 	%r176, %rs29, 4;
	add.s32 	%r178, %r78, %r176;
	atom.shared.add.u32 	%r179, [%r178], 1;
	add.s64 	%rd99, %rd99, %rd3;
	add.s32 	%r226, %r226, 1;
	setp.ne.s32 	%p8, %r226, 0;
	@%p8 bra 	$L__BB0_12;
$L__BB0_13:
	bar.sync 	0;
	add.s32 	%r34, %r1, -1;
	setp.gt.u32 	%p9, %r34, 254;
	@%p9 bra 	$L__BB0_15;
	ld.shared.u32 	%r228, [%r4+-4];
$L__BB0_15:
	setp.gt.u32 	%p10, %r34, 254;
	bar.sync 	0;
	@%p10 bra 	$L__BB0_17;
	ld.shared.u32 	%r181, [%r4];
	add.s32 	%r182, %r181, %r228;
	st.shared.u32 	[%r4], %r182;
$L__BB0_17:
	bar.sync 	0;
	add.s32 	%r37, %r1, -2;
	setp.gt.u32 	%p11, %r37, 253;
	@%p11 bra 	$L__BB0_19;
	ld.shared.u32 	%r228, [%r4+-8];
$L__BB0_19:
	setp.gt.u32 	%p12, %r37, 253;
	bar.sync 	0;
	@%p12 bra 	$L__BB0_21;
	ld.shared.u32 	%r183, [%r4];
	add.s32 	%r184, %r183, %r228;
	st.shared.u32 	[%r4], %r184;
$L__BB0_21:
	bar.sync 	0;
	add.s32 	%r40, %r1, -4;
	setp.gt.u32 	%p13, %r40, 251;
	@%p13 bra 	$L__BB0_23;
	ld.shared.u32 	%r228, [%r4+-16];
$L__BB0_23:
	setp.gt.u32 	%p14, %r40, 251;
	bar.sync 	0;
	@%p14 bra 	$L__BB0_25;
	ld.shared.u32 	%r185, [%r4];
	add.s32 	%r186, %r185, %r228;
	st.shared.u32 	[%r4], %r186;
$L__BB0_25:
	bar.sync 	0;
	add.s32 	%r43, %r1, -8;
	setp.gt.u32 	%p15, %r43, 247;
	@%p15 bra 	$L__BB0_27;
	ld.shared.u32 	%r228, [%r4+-32];
$L__BB0_27:
	setp.gt.u32 	%p16, %r43, 247;
	bar.sync 	0;
	@%p16 bra 	$L__BB0_29;
	ld.shared.u32 	%r187, [%r4];
	add.s32 	%r188, %r187, %r228;
	st.shared.u32 	[%r4], %r188;
$L__BB0_29:
	bar.sync 	0;
	add.s32 	%r46, %r1, -16;
	setp.gt.u32 	%p17, %r46, 239;
	@%p17 bra 	$L__BB0_31;
	ld.shared.u32 	%r228, [%r4+-64];
$L__BB0_31:
	setp.gt.u32 	%p18, %r46, 239;
	bar.sync 	0;
	@%p18 bra 	$L__BB0_33;
	ld.shared.u32 	%r189, [%r4];
	add.s32 	%r190, %r189, %r228;
	st.shared.u32 	[%r4], %r190;
$L__BB0_33:
	bar.sync 	0;
	add.s32 	%r49, %r1, -32;
	setp.gt.u32 	%p19, %r49, 223;
	@%p19 bra 	$L__BB0_35;
	ld.shared.u32 	%r228, [%r4+-128];
$L__BB0_35:
	setp.gt.u32 	%p20, %r49, 223;
	bar.sync 	0;
	@%p20 bra 	$L__BB0_37;
	ld.shared.u32 	%r191, [%r4];
	add.s32 	%r192, %r191, %r228;
	st.shared.u32 	[%r4], %r192;
$L__BB0_37:
	bar.sync 	0;
	add.s32 	%r52, %r1, -64;
	setp.gt.u32 	%p21, %r52, 191;
	@%p21 bra 	$L__BB0_39;
	ld.shared.u32 	%r228, [%r4+-256];
$L__BB0_39:
	setp.gt.u32 	%p22, %r52, 191;
	bar.sync 	0;
	@%p22 bra 	$L__BB0_41;
	ld.shared.u32 	%r193, [%r4];
	add.s32 	%r194, %r193, %r228;
	st.shared.u32 	[%r4], %r194;
$L__BB0_41:
	bar.sync 	0;
	and.b32  	%r55, %r1, 896;
	setp.ne.s32 	%p23, %r55, 128;
	@%p23 bra 	$L__BB0_43;
	ld.shared.u32 	%r228, [%r4+-512];
$L__BB0_43:
	setp.ne.s32 	%p24, %r55, 128;
	bar.sync 	0;
	@%p24 bra 	$L__BB0_45;
	ld.shared.u32 	%r195, [%r4];
	add.s32 	%r196, %r195, %r228;
	st.shared.u32 	[%r4], %r196;
$L__BB0_45:
	bar.sync 	0;
	setp.ne.s32 	%p25, %r1, 0;
	@%p25 bra 	$L__BB0_47;
	mov.b32 	%r197, 32768;
	st.shared.u32 	[_ZZ20process_image_kernelPhS_E16cdf_positive_min], %r197;
$L__BB0_47:
	setp.gt.u32 	%p26, %r1, 255;
	bar.sync 	0;
	@%p26 bra 	$L__BB0_50;
	ld.shared.u32 	%r58, [%r4];
	setp.eq.s32 	%p27, %r58, 0;
	@%p27 bra 	$L__BB0_50;
	atom.shared.min.s32 	%r198, [_ZZ20process_image_kernelPhS_E16cdf_positive_min], %r58;
$L__BB0_50:
	setp.gt.u32 	%p28, %r1, 255;
	bar.sync 	0;
	@%p28 bra 	$L__BB0_52;
	ld.shared.u32 	%r199, [_ZZ20process_image_kernelPhS_E16cdf_positive_min];
	ld.shared.u32 	%r200, [%r4];
	sub.s32 	%r201, %r200, %r199;
	cvt.rn.f32.s32 	%f1, %r201;
	sub.s32 	%r202, 65536, %r199;
	cvt.rn.f32.s32 	%f2, %r202;
	div.rn.f32 	%f3, %f1, %f2;
	mul.f32 	%f4, %f3, 0f437F0000;
	cvt.rzi.u32.f32 	%r203, %f4;
	mov.u32 	%r204, _ZZ20process_image_kernelPhS_E1m;
	add.s32 	%r205, %r204, %r1;
	st.shared.u8 	[%r205], %r203;
$L__BB0_52:
	bar.sync 	0;
	and.b32  	%r59, %r3, 3;
	shr.u32 	%r60, %r3, 2;
	and.b32  	%r206, %r3, 131068;
	neg.s32 	%r235, %r206;
	shl.b64 	%rd10, %rd3, 2;
	mov.u32 	%r208, _ZZ20process_image_kernelPhS_E1m;
	mov.u64 	%rd100, %rd2;
	mov.u64 	%rd101, %rd1;
$L__BB0_53:
	add.s64 	%rd88, %rd100, %rd35;
	ld.global.u8 	%r207, [%rd88];
	add.s32 	%r209, %r208, %r207;
	ld.shared.u8 	%rs30, [%r209];
	add.s64 	%rd89, %rd101, %rd35;
	st.global.u8 	[%rd89], %rs30;
	add.s64 	%rd90, %rd100, %rd34;
	ld.global.u8 	%r210, [%rd90];
	add.s32 	%r211, %r208, %r210;
	ld.shared.u8 	%rs31, [%r211];
	add.s64 	%rd91, %rd101, %rd34;
	st.global.u8 	[%rd91], %rs31;
	add.s64 	%rd92, %rd100, %rd33;
	ld.global.u8 	%r212, [%rd92];
	add.s32 	%r213, %r208, %r212;
	ld.shared.u8 	%rs32, [%r213];
	add.s64 	%rd93, %rd101, %rd33;
	st.global.u8 	[%rd93], %rs32;
	add.s64 	%rd94, %rd100, %rd32;
	ld.global.u8 	%r214, [%rd94];
	add.s32 	%r215, %r208, %r214;
	ld.shared.u8 	%rs33, [%r215];
	add.s64 	%rd95, %rd101, %rd32;
	st.global.u8 	[%rd95], %rs33;
	add.s32 	%r235, %r235, 4;
	add.s64 	%rd101, %rd101, %rd10;
	add.s64 	%rd100, %rd100, %rd10;
	setp.ne.s32 	%p29, %r235, 0;
	@%p29 bra 	$L__BB0_53;
	setp.eq.s32 	%p30, %r59, 0;
	@%p30 bra 	$L__BB0_57;
	mul.lo.s32 	%r216, %r2, %r60;
	shl.b32 	%r217, %r216, 2;
	add.s32 	%r218, %r1, %r217;
	cvt.u64.u32 	%rd102, %r218;
	neg.s32 	%r236, %r59;
$L__BB0_56:
	.pragma "nounroll";
	add.s64 	%rd96, %rd2, %rd102;
	ld.global.u8 	%r219, [%rd96];
	add.s32 	%r221, %r208, %r219;
	ld.shared.u8 	%rs34, [%r221];
	add.s64 	%rd97, %rd1, %rd102;
	st.global.u8 	[%rd97], %rs34;
	add.s64 	%rd102, %rd102, %rd3;
	add.s32 	%r236, %r236, 1;
	setp.ne.s32 	%p31, %r236, 0;
	@%p31 bra 	$L__BB0_56;
$L__BB0_57:
	bar.sync 	0;
	ret;

}


// ===== COMPILED SASS (sm_100) =====

	.target	sm_100

	.elftype	@"ET_EXEC"


//--------------------- .note.nv.tkinfo           --------------------------
	.section	.note.nv.tkinfo,"",@"SHT_NOTE"
	.sectionflags	@"SHF_NOTE_NV_TKINFO"
	.tkinfo
        /*0018*/ 	.word	0x00000002
        /*0030*/ 	.string	""
        /*0030*/ 	.string	"ptxas"
        /*0030*/ 	.string	"Cuda compilation tools, release 13.0, V13.0.88"
        /*0030*/ 	.string	"Build cuda_13.0.r13.0/compiler.36424714_0"
        /*0030*/ 	.string	"-arch sm_100 -m 64 "



//--------------------- .note.nv.cuinfo           --------------------------
	.section	.note.nv.cuinfo,"",@"SHT_NOTE"
	.sectionflags	@"SHF_NOTE_NV_CUINFO"
        /*0018*/ 	.short	0x0002
        /*001a*/ 	.short	0x0064
        /*001c*/ 	.short	0x0082
	.zero		2


//--------------------- .nv.info                  --------------------------
	.section	.nv.info,"",@"SHT_CUDA_INFO"
	.align	4


	//----- nvinfo : EIATTR_REGCOUNT
	.align		4
        /*0000*/ 	.byte	0x04, 0x2f
        /*0002*/ 	.short	(.L_1 - .L_0)
	.align		4
.L_0:
        /*0004*/ 	.word	index@(_Z20process_image_kernelPhS_)
        /*0008*/ 	.word	0x00000020


	//----- nvinfo : EIATTR_FRAME_SIZE
	.align		4
.L_1:
        /*000c*/ 	.byte	0x04, 0x11
        /*000e*/ 	.short	(.L_3 - .L_2)
	.align		4
.L_2:
        /*0010*/ 	.word	index@($__internal_0_$__cuda_sm3x_div_rn_noftz_f32_slowpath)
        /*0014*/ 	.word	0x00000000


	//----- nvinfo : EIATTR_FRAME_SIZE
	.align		4
.L_3:
        /*0018*/ 	.byte	0x04, 0x11
        /*001a*/ 	.short	(.L_5 - .L_4)
	.align		4
.L_4:
        /*001c*/ 	.word	index@(_Z20process_image_kernelPhS_)
        /*0020*/ 	.word	0x00000000


	//----- nvinfo : EIATTR_MIN_STACK_SIZE
	.align		4
.L_5:
        /*0024*/ 	.byte	0x04, 0x12
        /*0026*/ 	.short	(.L_7 - .L_6)
	.align		4
.L_6:
        /*0028*/ 	.word	index@(_Z20process_image_kernelPhS_)
        /*002c*/ 	.word	0x00000000
.L_7:


//--------------------- .nv.compat                --------------------------
	.section	.nv.compat,"",@"SHT_CUDA_COMPAT_INFO"
	.align	4
        /*0000*/ 	.byte	0x02, 0x09, 0x00, 0x00, 0x02, 0x02, 0x01, 0x00, 0x02, 0x05, 0x05, 0x00, 0x03, 0x07, 0x01, 0x01
        /*0010*/ 	.byte	0x02, 0x03, 0x00, 0x00, 0x02, 0x06, 0x01, 0x00, 0x04, 0x0b, 0x08, 0x00, 0x01, 0x00, 0x00, 0x00
        /*0020*/ 	.byte	0x00, 0x00, 0x00, 0x00


//--------------------- .nv.info._Z20process_image_kernelPhS_ --------------------------
	.section	.nv.info._Z20process_image_kernelPhS_,"",@"SHT_CUDA_INFO"
	.sectionflags	@""
	.align	4


	//----- nvinfo : EIATTR_CUDA_API_VERSION
	.align		4
        /*0000*/ 	.byte	0x04, 0x37
        /*0002*/ 	.short	(.L_9 - .L_8)
.L_8:
        /*0004*/ 	.word	0x00000082


	//----- nvinfo : EIATTR_KPARAM_INFO
	.align		4
.L_9:
        /*0008*/ 	.byte	0x04, 0x17
        /*000a*/ 	.short	(.L_11 - .L_10)
.L_10:
        /*000c*/ 	.word	0x00000000
        /*0010*/ 	.short	0x0001
        /*0012*/ 	.short	0x0008
        /*0014*/ 	.byte	0x00, 0xf5, 0x21, 0x00


	//----- nvinfo : EIATTR_KPARAM_INFO
	.align		4
.L_11:
        /*0018*/ 	.byte	0x04, 0x17
        /*001a*/ 	.short	(.L_13 - .L_12)
.L_12:
        /*001c*/ 	.word	0x00000000
        /*0020*/ 	.short	0x0000
        /*0022*/ 	.short	0x0000
        /*0024*/ 	.byte	0x00, 0xf5, 0x21, 0x00


	//----- nvinfo : EIATTR_SPARSE_MMA_MASK
	.align		4
.L_13:
        /*0028*/ 	.byte	0x03, 0x50
        /*002a*/ 	.short	0x0000


	//----- nvinfo : EIATTR_MAXREG_COUNT
	.align		4
        /*002c*/ 	.byte	0x03, 0x1b
        /*002e*/ 	.short	0x00ff


	//----- nvinfo : EIATTR_NUM_BARRIERS
	.align		4
        /*0030*/ 	.byte	0x02, 0x4c
        /*0032*/ 	.byte	0x01
	.zero		1


	//----- nvinfo : EIATTR_MERCURY_ISA_VERSION
	.align		4
        /*0034*/ 	.byte	0x03, 0x5f
        /*0036*/ 	.short	0x0101


	//----- nvinfo : EIATTR_INT_WARP_WIDE_INSTR_OFFSETS
	.align		4
        /*0038*/ 	.byte	0x04, 0x31
        /*003a*/ 	.short	(.L_15 - .L_14)


	//   ....[0]....
.L_14:
        /*003c*/ 	.word	0x00001550


	//   ....[1]....
        /*0040*/ 	.word	0x00001560


	//----- nvinfo : EIATTR_VRC_CTA_INIT_COUNT
	.align		4
.L_15:
        /*0044*/ 	.byte	0x02, 0x4a
	.zero		1
	.zero		1


	//----- nvinfo : EIATTR_EXIT_INSTR_OFFSETS
	.align		4
        /*0048*/ 	.byte	0x04, 0x1c
        /*004a*/ 	.short	(.L_17 - .L_16)


	//   ....[0]....
.L_16:
        /*004c*/ 	.word	0x00002b00


	//----- nvinfo : EIATTR_CRS_STACK_SIZE
	.align		4
.L_17:
        /*0050*/ 	.byte	0x04, 0x1e
        /*0052*/ 	.short	(.L_19 - .L_18)
.L_18:
        /*0054*/ 	.word	0x00000000


	//----- nvinfo : EIATTR_CBANK_PARAM_SIZE
	.align		4
.L_19:
        /*0058*/ 	.byte	0x03, 0x19
        /*005a*/ 	.short	0x0010


	//----- nvinfo : EIATTR_PARAM_CBANK
	.align		4
        /*005c*/ 	.byte	0x04, 0x0a
        /*005e*/ 	.short	(.L_21 - .L_20)
	.align		4
.L_20:
        /*0060*/ 	.word	index@(.nv.constant0._Z20process_image_kernelPhS_)
        /*0064*/ 	.short	0x0380
        /*0066*/ 	.short	0x0010


	//----- nvinfo : EIATTR_SW_WAR
	.align		4
.L_21:
        /*0068*/ 	.byte	0x04, 0x36
        /*006a*/ 	.short	(.L_23 - .L_22)
.L_22:
        /*006c*/ 	.word	0x00000008
.L_23:


//--------------------- .nv.callgraph             --------------------------
	.section	.nv.callgraph,"",@"SHT_CUDA_CALLGRAPH"
	.align	4
	.sectionentsize	8
	.align		4
        /*0000*/ 	.word	0x00000000
	.align		4
        /*0004*/ 	.word	0xffffffff
	.align		4
        /*0008*/ 	.word	0x00000000
	.align		4
        /*000c*/ 	.word	0xfffffffe
	.align		4
        /*0010*/ 	.word	0x00000000
	.align		4
        /*0014*/ 	.word	0xfffffffd
	.align		4
        /*0018*/ 	.word	0x00000000
	.align		4
        /*001c*/ 	.word	0xfffffffc


//--------------------- .text._Z20process_image_kernelPhS_ --------------------------
	.section	.text._Z20process_image_kernelPhS_,"ax",@progbits
	.align	128
        .global         _Z20process_image_kernelPhS_
        .type           _Z20process_image_kernelPhS_,@function
        .size           _Z20process_image_kernelPhS_,(.L_x_30 - _Z20process_image_kernelPhS_)
        .other          _Z20process_image_kernelPhS_,@"STO_CUDA_ENTRY STV_DEFAULT"
_Z20process_image_kernelPhS_:
.text._Z20process_image_kernelPhS_:
[----:B------:R-:W-:Y:S01]  /*0000*/  LDC R1, c[0x0][0x37c] ;  /* 0x0000df00ff017b82 */ /* 0x000fe20000000800 */
[----:B------:R-:W0:Y:S01]  /*0010*/  LDCU UR11, c[0x0][0x360] ;  /* 0x00006c00ff0b77ac */ /* 0x000e220008000800 */
[----:B------:R-:W1:Y:S06]  /*0020*/  S2R R0, SR_TID.X ;  /* 0x0000000000007919 */ /* 0x000e6c0000002100 */
[----:B------:R-:W2:Y:S01]  /*0030*/  S2UR UR9, SR_CgaCtaId ;  /* 0x00000000000979c3 */ /* 0x000ea20000008800 */
[----:B------:R-:W-:Y:S01]  /*0040*/  UMOV UR4, URZ ;  /* 0x000000ff00047c82 */ /* 0x000fe20008000000 */
[----:B------:R-:W-:Y:S01]  /*0050*/  UMOV UR8, 0x400 ;  /* 0x0000040000087882 */ /* 0x000fe20000000000 */
[----:B------:R-:W3:Y:S01]  /*0060*/  LDCU.64 UR12, c[0x0][0x358] ;  /* 0x00006b00ff0c77ac */ /* 0x000ee20008000a00 */
[----:B0-----:R-:W0:Y:S01]  /*0070*/  I2F.U32.RP R2, UR11 ;  /* 0x0000000b00027d06 */ /* 0x001e220008209000 */
[----:B------:R-:W-:-:S02]  /*0080*/  UISETP.NE.U32.AND UP2, UPT, UR11, URZ, UPT ;  /* 0x000000ff0b00728c */ /* 0x000fc4000bf45070 */
[----:B------:R-:W-:Y:S01]  /*0090*/  IMAD.U32 R9, RZ, RZ, UR11 ;  /* 0x0000000bff097e24 */ /* 0x000fe2000f8e00ff */
[----:B------:R-:W-:Y:S01]  /*00a0*/  MOV R21, UR11 ;  /* 0x0000000b00157c02 */ /* 0x000fe20008000f00 */
[----:B------:R-:W-:Y:S01]  /*00b0*/  IMAD.U32 R11, RZ, RZ, UR11 ;  /* 0x0000000bff0b7e24 */ /* 0x000fe2000f8e00ff */
[----:B------:R-:W-:Y:S01]  /*00c0*/  MOV R22, UR11 ;  /* 0x0000000b00167c02 */ /* 0x000fe20008000f00 */
[----:B------:R-:W-:Y:S01]  /*00d0*/  IMAD.U32 R13, RZ, RZ, UR11 ;  /* 0x0000000bff0d7e24 */ /* 0x000fe2000f8e00ff */
[----:B------:R-:W-:Y:S01]  /*00e0*/  MOV R15, UR11 ;  /* 0x0000000b000f7c02 */ /* 0x000fe20008000f00 */
[----:B------:R-:W-:Y:S02]  /*00f0*/  IMAD.U32 R29, RZ, RZ, UR11 ;  /* 0x0000000bff1d7e24 */ /* 0x000fe4000f8e00ff */
[----:B------:R-:W-:Y:S02]  /*0100*/  IMAD.U32 R20, RZ, RZ, UR11 ;  /* 0x0000000bff147e24 */ /* 0x000fe4000f8e00ff */
[----:B------:R-:W-:-:S02]  /*0110*/  IMAD.U32 R14, RZ, RZ, UR11 ;  /* 0x0000000bff0e7e24 */ /* 0x000fc4000f8e00ff */
[----:B------:R-:W-:Y:S01]  /*0120*/  IMAD.U32 R23, RZ, RZ, UR11 ;  /* 0x0000000bff177e24 */ /* 0x000fe2000f8e00ff */
[----:B0-----:R-:W0:Y:S01]  /*0130*/  MUFU.RCP R2, R2 ;  /* 0x0000000200027308 */ /* 0x001e220000001000 */
[----:B-1----:R-:W-:Y:S01]  /*0140*/  ISETP.GT.U32.AND P0, PT, R0, 0xff, PT ;  /* 0x000000ff0000780c */ /* 0x002fe20003f04070 */
[----:B------:R-:W-:Y:S02]  /*0150*/  IMAD.U32 R19, RZ, RZ, UR11 ;  /* 0x0000000bff137e24 */ /* 0x000fe4000f8e00ff */
[----:B------:R-:W-:Y:S02]  /*0160*/  IMAD.U32 R25, RZ, RZ, UR11 ;  /* 0x0000000bff197e24 */ /* 0x000fe4000f8e00ff */
[----:B------:R-:W-:Y:S02]  /*0170*/  IMAD.U32 R17, RZ, RZ, UR11 ;  /* 0x0000000bff117e24 */ /* 0x000fe4000f8e00ff */
[--C-:B------:R-:W-:Y:S02]  /*0180*/  IMAD R8, R9, 0x2, R0.reuse ;  /* 0x0000000209087824 */ /* 0x100fe400078e0200 */
[----:B------:R-:W-:-:S02]  /*0190*/  IMAD R9, R11, 0x3, R0 ;  /* 0x000000030b097824 */ /* 0x000fc400078e0200 */
[--C-:B------:R-:W-:Y:S02]  /*01a0*/  IMAD R10, R13, 0x4, R0.reuse ;  /* 0x000000040d0a7824 */ /* 0x100fe400078e0200 */
[--C-:B------:R-:W-:Y:S02]  /*01b0*/  IMAD R11, R21, 0x5, R0.reuse ;  /* 0x00000005150b7824 */ /* 0x100fe400078e0200 */
[----:B------:R-:W-:Y:S02]  /*01c0*/  VIADD R7, R0, UR11 ;  /* 0x0000000b00077c36 */ /* 0x000fe40008000000 */
[----:B0-----:R-:W-:Y:S02]  /*01d0*/  VIADD R3, R2, 0xffffffe ;  /* 0x0ffffffe02037836 */ /* 0x001fe40000000000 */
[----:B------:R-:W-:Y:S02]  /*01e0*/  IMAD.U32 R2, RZ, RZ, UR8 ;  /* 0x00000008ff027e24 */ /* 0x000fe4000f8e00ff */
[----:B------:R-:W-:-:S02]  /*01f0*/  IMAD R12, R29, 0x6, R0 ;  /* 0x000000061d0c7824 */ /* 0x000fc400078e0200 */
[----:B------:R-:W0:Y:S01]  /*0200*/  F2I.FTZ.U32.TRUNC.NTZ R3, R3 ;  /* 0x0000000300037305 */ /* 0x000e22000021f000 */
[--C-:B------:R-:W-:Y:S02]  /*0210*/  IMAD R20, R20, 0x8, R0.reuse ;  /* 0x0000000814147824 */ /* 0x100fe400078e0200 */
[--C-:B------:R-:W-:Y:S02]  /*0220*/  IMAD R21, R14, 0x9, R0.reuse ;  /* 0x000000090e157824 */ /* 0x100fe400078e0200 */
[--C-:B------:R-:W-:Y:S02]  /*0230*/  IMAD R22, R22, 0xa, R0.reuse ;  /* 0x0000000a16167824 */ /* 0x100fe400078e0200 */
[--C-:B------:R-:W-:Y:S02]  /*0240*/  IMAD R23, R23, 0xb, R0.reuse ;  /* 0x0000000b17177824 */ /* 0x100fe400078e0200 */
[--C-:B------:R-:W-:Y:S02]  /*0250*/  IMAD R24, R19, 0xc, R0.reuse ;  /* 0x0000000c13187824 */ /* 0x100fe400078e0200 */
[----:B------:R-:W-:-:S02]  /*0260*/  IMAD R25, R25, 0xd, R0 ;  /* 0x0000000d19197824 */ /* 0x000fc400078e0200 */
[----:B------:R-:W-:Y:S01]  /*0270*/  IMAD R26, R17, 0xf, R0 ;  /* 0x0000000f111a7824 */ /* 0x000fe200078e0200 */
[----:B0-----:R-:W-:Y:S01]  /*0280*/  R2UR UR5, R3 ;  /* 0x00000000030572ca */ /* 0x001fe200000e0000 */
[----:B--2---:R-:W-:Y:S01]  /*0290*/  IMAD.U32 R3, RZ, RZ, UR9 ;  /* 0x00000009ff037e24 */ /* 0x004fe2000f8e00ff */
[----:B------:R-:W-:-:S04]  /*02a0*/  UIMAD.WIDE.U32 UR8, UR11, 0x10, URZ ;  /* 0x000000100b0878a5 */ /* 0x000fc8000f8e00ff */
[----:B------:R-:W-:-:S05]  /*02b0*/  LEA R5, R3, R2, 0x18 ;  /* 0x0000000203057211 */ /* 0x000fca00078ec0ff */
[----:B------:R-:W-:Y:S02]  /*02c0*/  IMAD R6, R0, 0x4, R5 ;  /* 0x0000000400067824 */ /* 0x000fe400078e0205 */
[----:B------:R-:W-:-:S03]  /*02d0*/  UIADD3 UR6, UPT, UPT, URZ, -UR5, URZ ;  /* 0x80000005ff067290 */ /* 0x000fc6000fffe0ff */
[----:B------:R0:W-:Y:S01]  /*02e0*/  @!P0 STS [R6], RZ ;  /* 0x000000ff06008388 */ /* 0x0001e20000000800 */
[----:B------:R-:W-:-:S04]  /*02f0*/  UIMAD UR6, UR6, UR11, URZ ;  /* 0x0000000b060672a4 */ /* 0x000fc8000f8e02ff */
[----:B------:R-:W-:Y:S01]  /*0300*/  UIMAD.WIDE.U32 UR4, UR5, UR6, UR4 ;  /* 0x00000006050472a5 */ /* 0x000fe2000f8e0004 */
[----:B0-----:R-:W-:-:S03]  /*0310*/  IMAD.U32 R6, RZ, RZ, UR11 ;  /* 0x0000000bff067e24 */ /* 0x001fc6000f8e00ff */
[----:B------:R-:W-:-:S03]  /*0320*/  UIMAD.WIDE.U32 UR4, UR5, 0x10000, URZ ;  /* 0x00010000050478a5 */ /* 0x000fc6000f8e00ff */
[----:B------:R-:W0:Y:S01]  /*0330*/  LDCU.64 UR6, c[0x0][0x380] ;  /* 0x00007000ff0677ac */ /* 0x000e220008000a00 */
[--C-:B------:R-:W-:Y:S02]  /*0340*/  IMAD R13, R6, 0x7, R0.reuse ;  /* 0x00000007060d7824 */ /* 0x100fe400078e0200 */
[----:B------:R-:W-:Y:S01]  /*0350*/  IMAD R6, R15, 0xe, R0 ;  /* 0x0000000e0f067824 */ /* 0x000fe200078e0200 */
[----:B------:R-:W-:-:S04]  /*0360*/  UIADD3 UR4, UPT, UPT, -UR5, URZ, URZ ;  /* 0x000000ff05047290 */ /* 0x000fc8000fffe1ff */
[----:B------:R-:W-:-:S04]  /*0370*/  UIMAD UR4, UR11, UR4, 0x10000 ;  /* 0x000100000b0474a4 */ /* 0x000fc8000f8e0204 */
[----:B------:R-:W-:Y:S01]  /*0380*/  UISETP.GE.U32.AND UP0, UPT, UR4, UR11, UPT ;  /* 0x0000000b0400728c */ /* 0x000fe2000bf06070 */
[----:B0-----:R-:W-:Y:S01]  /*0390*/  IMAD.U32 R4, RZ, RZ, UR7 ;  /* 0x00000007ff047e24 */ /* 0x001fe2000f8e00ff */
[----:B------:R-:W-:-:S09]  /*03a0*/  MOV R27, UR6 ;  /* 0x00000006001b7c02 */ /* 0x000fd20008000f00 */
[----:B------:R-:W-:Y:S02]  /*03b0*/  @UP0 UIADD3 UR4, UPT, UPT, UR4, -UR11, URZ ;  /* 0x8000000b04040290 */ /* 0x000fe4000fffe0ff */
[----:B------:R-:W-:Y:S02]  /*03c0*/  @UP0 UIADD3 UR5, UPT, UPT, UR5, 0x1, URZ ;  /* 0x0000000105050890 */ /* 0x000fe4000fffe0ff */
[----:B------:R-:W-:-:S03]  /*03d0*/  UISETP.GE.U32.AND UP1, UPT, UR4, UR11, UPT ;  /* 0x0000000b0400728c */ /* 0x000fc6000bf26070 */
[----:B------:R-:W-:-:S08]  /*03e0*/  UMOV UR4, URZ ;  /* 0x000000ff00047c82 */ /* 0x000fd00008000000 */
[----:B------:R-:W-:Y:S02]  /*03f0*/  @UP1 UIADD3 UR5, UPT, UPT, UR5, 0x1, URZ ;  /* 0x0000000105051890 */ /* 0x000fe4000fffe0ff */
[----:B------:R-:W-:-:S04]  /*0400*/  @!UP2 ULOP3.LUT UR5, URZ, UR11, URZ, 0x33, !UPT ;  /* 0x0000000bff05a292 */ /* 0x000fc8000f8e33ff */
[----:B------:R-:W-:Y:S02]  /*0410*/  ULOP3.LUT UR7, UR5, 0x1fff0, URZ, 0xc0, !UPT ;  /* 0x0001fff005077892 */ /* 0x000fe4000f8ec0ff */
[----:B------:R-:W-:Y:S02]  /*0420*/  ULOP3.LUT UR6, UR5, 0xf, URZ, 0xc0, !UPT ;  /* 0x0000000f05067892 */ /* 0x000fe4000f8ec0ff */
[----:B------:R-:W-:Y:S01]  /*0430*/  UIADD3 UR10, UPT, UPT, -UR7, URZ, URZ ;  /* 0x000000ff070a7290 */ /* 0x000fe2000fffe1ff */
[----:B---3--:R-:W-:Y:S11]  /*0440*/  BAR.SYNC.DEFER_BLOCKING 0x0 ;  /* 0x0000000000007b1d */ /* 0x008ff60000010000 */
.L_x_0:
[----:B0-----:R-:W-:-:S04]  /*0450*/  IADD3 R14, P1, PT, R0, R27, RZ ;  /* 0x0000001b000e7210 */ /* 0x001fc80007f3e0ff */
[----:B------:R-:W-:Y:S02]  /*0460*/  IADD3.X R15, PT, PT, RZ, R4, RZ, P1, !PT ;  /* 0x00000004ff0f7210 */ /* 0x000fe40000ffe4ff */
[----:B------:R-:W-:-:S03]  /*0470*/  IADD3 R16, P1, PT, R7, R27, RZ ;  /* 0x0000001b07107210 */ /* 0x000fc60007f3e0ff */
[----:B------:R-:W2:Y:S02]  /*0480*/  LDG.E.U8 R14, desc[UR12][R14.64] ;  /* 0x0000000c0e0e7981 */ /* 0x000ea4000c1e1100 */
[----:B------:R-:W-:Y:S01]  /*0490*/  IMAD.X R17, RZ, RZ, R4, P1 ;  /* 0x000000ffff117224 */ /* 0x000fe200008e0604 */
[----:B------:R-:W-:-:S04]  /*04a0*/  IADD3 R18, P1, PT, R8, R27, RZ ;  /* 0x0000001b08127210 */ /* 0x000fc80007f3e0ff */
[----:B------:R-:W3:Y:S01]  /*04b0*/  LDG.E.U8 R16, desc[UR12][R16.64] ;  /* 0x0000000c10107981 */ /* 0x000ee2000c1e1100 */
[----:B------:R-:W-:-:S05]  /*04c0*/  IMAD.X R19, RZ, RZ, R4, P1 ;  /* 0x000000ffff137224 */ /* 0x000fca00008e0604 */
[----:B------:R2:W4:Y:S01]  /*04d0*/  LDG.E.U8 R18, desc[UR12][R18.64] ;  /* 0x0000000c12127981 */ /* 0x000522000c1e1100 */
[----:B------:R-:W-:-:S05]  /*04e0*/  IADD3 R28, P1, PT, R9, R27, RZ ;  /* 0x0000001b091c7210 */ /* 0x000fca0007f3e0ff */
[----:B------:R-:W-:-:S05]  /*04f0*/  IMAD.X R29, RZ, RZ, R4, P1 ;  /* 0x000000ffff1d7224 */ /* 0x000fca00008e0604 */
[----:B------:R3:W5:Y:S01]  /*0500*/  LDG.E.U8 R28, desc[UR12][R28.64] ;  /* 0x0000000c1c1c7981 */ /* 0x000762000c1e1100 */
[----:B--2---:R-:W-:Y:S01]  /*0510*/  IMAD R19, R14, 0x4, R5 ;  /* 0x000000040e137824 */ /* 0x004fe200078e0205 */
[----:B------:R-:W-:-:S04]  /*0520*/  IADD3 R14, P1, PT, R10, R27, RZ ;  /* 0x0000001b0a0e7210 */ /* 0x000fc80007f3e0ff */
[----:B------:R-:W-:Y:S01]  /*0530*/  IADD3.X R15, PT, PT, RZ, R4, RZ, P1, !PT ;  /* 0x00000004ff0f7210 */ /* 0x000fe20000ffe4ff */
[----:B------:R0:W-:Y:S01]  /*0540*/  ATOMS.POPC.INC.32 RZ, [R19+URZ] ;  /* 0x0000000013ff7f8c */ /* 0x0001e2000d8000ff */
[--C-:B---3--:R-:W-:Y:S01]  /*0550*/  IMAD R29, R16, 0x4, R5.reuse ;  /* 0x00000004101d7824 */ /* 0x108fe200078e0205 */
[-C--:B------:R-:W-:Y:S02]  /*0560*/  IADD3 R16, P1, PT, R11, R27.reuse, RZ ;  /* 0x0000001b0b107210 */ /* 0x080fe40007f3e0ff */
[----:B------:R4:W2:Y:S03]  /*0570*/  LDG.E.U8 R14, desc[UR12][R14.64] ;  /* 0x0000000c0e0e7981 */ /* 0x0008a6000c1e1100 */
[----:B------:R-:W-:Y:S01]  /*0580*/  IMAD.X R17, RZ, RZ, R4, P1 ;  /* 0x000000ffff117224 */ /* 0x000fe200008e0604 */
[----:B------:R1:W-:Y:S04]  /*0590*/  ATOMS.POPC.INC.32 RZ, [R29+URZ] ;  /* 0x000000001dff7f8c */ /* 0x0003e8000d8000ff */
[----:B------:R5:W3:Y:S01]  /*05a0*/  LDG.E.U8 R16, desc[UR12][R16.64] ;  /* 0x0000000c10107981 */ /* 0x000ae2000c1e1100 */
[----:B----4-:R-:W-:Y:S01]  /*05b0*/  IMAD R15, R18, 0x4, R5 ;  /* 0x00000004120f7824 */ /* 0x010fe200078e0205 */
[----:B------:R-:W-:-:S04]  /*05c0*/  IADD3 R18, P1, PT, R12, R27, RZ ;  /* 0x0000001b0c127210 */ /* 0x000fc80007f3e0ff */
[----:B------:R4:W-:Y:S01]  /*05d0*/  ATOMS.POPC.INC.32 RZ, [R15+URZ] ;  /* 0x000000000fff7f8c */ /* 0x0009e2000d8000ff */
[----:B0-----:R-:W-:-:S05]  /*05e0*/  IMAD.X R19, RZ, RZ, R4, P1 ;  /* 0x000000ffff137224 */ /* 0x001fca00008e0604 */
[----:B------:R2:W3:Y:S01]  /*05f0*/  LDG.E.U8 R18, desc[UR12][R18.64] ;  /* 0x0000000c12127981 */ /* 0x0004e2000c1e1100 */
[----:B-----5:R-:W-:Y:S02]  /*0600*/  LEA R17, R28, R5, 0x2 ;  /* 0x000000051c117211 */ /* 0x020fe400078e10ff */
[----:B------:R-:W-:-:S03]  /*0610*/  IADD3 R28, P1, PT, R13, R27, RZ ;  /* 0x0000001b0d1c7210 */ /* 0x000fc60007f3e0ff */
[----:B------:R0:W-:Y:S02]  /*0620*/  ATOMS.POPC.INC.32 RZ, [R17+URZ] ;  /* 0x0000000011ff7f8c */ /* 0x0001e4000d8000ff */
[----:B-1----:R-:W-:-:S05]  /*0630*/  IMAD.X R29, RZ, RZ, R4, P1 ;  /* 0x000000ffff1d7224 */ /* 0x002fca00008e0604 */
[----:B------:R3:W5:Y:S01]  /*0640*/  LDG.E.U8 R28, desc[UR12][R28.64] ;  /* 0x0000000c1c1c7981 */ /* 0x000762000c1e1100 */
[----:B--2---:R-:W-:Y:S01]  /*0650*/  IMAD R19, R14, 0x4, R5 ;  /* 0x000000040e137824 */ /* 0x004fe200078e0205 */
[----:B------:R-:W-:-:S04]  /*0660*/  IADD3 R14, P1, PT, R20, R27, RZ ;  /* 0x0000001b140e7210 */ /* 0x000fc80007f3e0ff */
[----:B------:R1:W-:Y:S01]  /*0670*/  ATOMS.POPC.INC.32 RZ, [R19+URZ] ;  /* 0x0000000013ff7f8c */ /* 0x0003e2000d8000ff */
[----:B----4-:R-:W-:Y:S02]  /*0680*/  IMAD.X R15, RZ, RZ, R4, P1 ;  /* 0x000000ffff0f7224 */ /* 0x010fe400008e0604 */
[--C-:B---3--:R-:W-:Y:S01]  /*0690*/  IMAD R29, R16, 0x4, R5.reuse ;  /* 0x00000004101d7824 */ /* 0x108fe200078e0205 */
[-C--:B------:R-:W-:Y:S02]  /*06a0*/  IADD3 R16, P1, PT, R21, R27.reuse, RZ ;  /* 0x0000001b15107210 */ /* 0x080fe40007f3e0ff */
[----:B------:R2:W3:Y:S02]  /*06b0*/  LDG.E.U8 R14, desc[UR12][R14.64] ;  /* 0x0000000c0e0e7981 */ /* 0x0004e4000c1e1100 */
[----:B0-----:R-:W-:Y:S02]  /*06c0*/  IADD3.X R17, PT, PT, RZ, R4, RZ, P1, !PT ;  /* 0x00000004ff117210 */ /* 0x001fe40000ffe4ff */
[----:B------:R0:W-:Y:S04]  /*06d0*/  ATOMS.POPC.INC.32 RZ, [R29+URZ] ;  /* 0x000000001dff7f8c */ /* 0x0001e8000d8000ff */
[----:B------:R5:W4:Y:S01]  /*06e0*/  LDG.E.U8 R16, desc[UR12][R16.64] ;  /* 0x0000000c10107981 */ /* 0x000b22000c1e1100 */
[----:B--2---:R-:W-:Y:S01]  /*06f0*/  IMAD R15, R18, 0x4, R5 ;  /* 0x00000004120f7824 */ /* 0x004fe200078e0205 */
[----:B------:R-:W-:-:S04]  /*0700*/  IADD3 R18, P1, PT, R22, R27, RZ ;  /* 0x0000001b16127210 */ /* 0x000fc80007f3e0ff */
[----:B------:R2:W-:Y:S01]  /*0710*/  ATOMS.POPC.INC.32 RZ, [R15+URZ] ;  /* 0x000000000fff7f8c */ /* 0x0005e2000d8000ff */
[----:B-1----:R-:W-:-:S05]  /*0720*/  IMAD.X R19, RZ, RZ, R4, P1 ;  /* 0x000000ffff137224 */ /* 0x002fca00008e0604 */
[----:B------:R3:W2:Y:S01]  /*0730*/  LDG.E.U8 R18, desc[UR12][R18.64] ;  /* 0x0000000c12127981 */ /* 0x0006a2000c1e1100 */
[----:B-----5:R-:W-:Y:S01]  /*0740*/  IMAD R17, R28, 0x4, R5 ;  /* 0x000000041c117824 */ /* 0x020fe200078e0205 */
[----:B------:R-:W-:-:S04]  /*0750*/  IADD3 R28, P1, PT, R23, R27, RZ ;  /* 0x0000001b171c7210 */ /* 0x000fc80007f3e0ff */
[----:B------:R-:W-:Y:S01]  /*0760*/  ATOMS.POPC.INC.32 RZ, [R17+URZ] ;  /* 0x0000000011ff7f8c */ /* 0x000fe2000d8000ff */
[----:B0-----:R-:W-:-:S05]  /*0770*/  IMAD.X R29, RZ, RZ, R4, P1 ;  /* 0x000000ffff1d7224 */ /* 0x001fca00008e0604 */
[----:B------:R-:W5:Y:S01]  /*0780*/  LDG.E.U8 R28, desc[UR12][R28.64] ;  /* 0x0000000c1c1c7981 */ /* 0x000f62000c1e1100 */
[----:B---3--:R-:W-:Y:S02]  /*0790*/  LEA R19, R14, R5, 0x2 ;  /* 0x000000050e137211 */ /* 0x008fe400078e10ff */
[----:B------:R-:W-:-:S03]  /*07a0*/  IADD3 R14, P1, PT, R24, R27, RZ ;  /* 0x0000001b180e7210 */ /* 0x000fc60007f3e0ff */
[----:B------:R-:W-:Y:S01]  /*07b0*/  ATOMS.POPC.INC.32 RZ, [R19+URZ] ;  /* 0x0000000013ff7f8c */ /* 0x000fe2000d8000ff */
[----:B----4-:R-:W-:Y:S02]  /*07c0*/  IMAD R16, R16, 0x4, R5 ;  /* 0x0000000410107824 */ /* 0x010fe400078e0205 */
[----:B--2---:R-:W-:-:S03]  /*07d0*/  IMAD.X R15, RZ, RZ, R4, P1 ;  /* 0x000000ffff0f7224 */ /* 0x004fc600008e0604 */
[----:B------:R0:W-:Y:S04]  /*07e0*/  ATOMS.POPC.INC.32 RZ, [R16+URZ] ;  /* 0x0000000010ff7f8c */ /* 0x0001e8000d8000ff */
[----:B------:R1:W2:Y:S01]  /*07f0*/  LDG.E.U8 R29, desc[UR12][R14.64] ;  /* 0x0000000c0e1d7981 */ /* 0x0002a2000c1e1100 */
[----:B0-----:R-:W-:Y:S01]  /*0800*/  IADD3 R16, P1, PT, R25, R27, RZ ;  /* 0x0000001b19107210 */ /* 0x001fe20007f3e0ff */
[----:B------:R-:W-:-:S04]  /*0810*/  IMAD R18, R18, 0x4, R5 ;  /* 0x0000000412127824 */ /* 0x000fc800078e0205 */
[----:B------:R-:W-:Y:S01]  /*0820*/  IMAD.X R17, RZ, RZ, R4, P1 ;  /* 0x000000ffff117224 */ /* 0x000fe200008e0604 */
[----:B------:R0:W-:Y:S04]  /*0830*/  ATOMS.POPC.INC.32 RZ, [R18+URZ] ;  /* 0x0000000012ff7f8c */ /* 0x0001e8000d8000ff */
[----:B------:R-:W3:Y:S01]  /*0840*/  LDG.E.U8 R16, desc[UR12][R16.64] ;  /* 0x0000000c10107981 */ /* 0x000ee2000c1e1100 */
[----:B0-----:R-:W-:-:S04]  /*0850*/  IADD3 R18, P1, PT, R6, R27, RZ ;  /* 0x0000001b06127210 */ /* 0x001fc80007f3e0ff */
[----:B------:R-:W-:Y:S02]  /*0860*/  IADD3.X R19, PT, PT, RZ, R4, RZ, P1, !PT ;  /* 0x00000004ff137210 */ /* 0x000fe40000ffe4ff */
[----:B-1----:R-:W-:-:S03]  /*0870*/  IADD3 R14, P1, PT, R26, R27, RZ ;  /* 0x0000001b1a0e7210 */ /* 0x002fc60007f3e0ff */
[----:B------:R-:W4:Y:S02]  /*0880*/  LDG.E.U8 R18, desc[UR12][R18.64] ;  /* 0x0000000c12127981 */ /* 0x000f24000c1e1100 */
[----:B------:R-:W-:-:S05]  /*0890*/  IMAD.X R15, RZ, RZ, R4, P1 ;  /* 0x000000ffff0f7224 */ /* 0x000fca00008e0604 */
[----:B------:R-:W4:Y:S01]  /*08a0*/  LDG.E.U8 R14, desc[UR12][R14.64] ;  /* 0x0000000c0e0e7981 */ /* 0x000f22000c1e1100 */
[----:B-----5:R-:W-:-:S05]  /*08b0*/  IMAD R28, R28, 0x4, R5 ;  /* 0x000000041c1c7824 */ /* 0x020fca00078e0205 */
[----:B------:R0:W-:Y:S01]  /*08c0*/  ATOMS.POPC.INC.32 RZ, [R28+URZ] ;  /* 0x000000001cff7f8c */ /* 0x0001e2000d8000ff */
[----:B------:R-:W-:-:S04]  /*08d0*/  UIADD3 UR10, UPT, UPT, UR10, 0x10, URZ ;  /* 0x000000100a0a7890 */ /* 0x000fc8000fffe0ff */
[----:B------:R-:W-:Y:S01]  /*08e0*/  UISETP.NE.AND UP0, UPT, UR10, URZ, UPT ;  /* 0x000000ff0a00728c */ /* 0x000fe2000bf05270 */
[----:B------:R-:W-:Y:S01]  /*08f0*/  IADD3 R27, P1, PT, R27, UR8, RZ ;  /* 0x000000081b1b7c10 */ /* 0x000fe2000ff3e0ff */
[----:B------:R-:W-:-:S03]  /*0900*/  UIADD3 UR4, UPT, UPT, UR4, 0x10, URZ ;  /* 0x0000001004047890 */ /* 0x000fc6000fffe0ff */
[----:B------:R-:W-:Y:S01]  /*0910*/  IADD3.X R4, PT, PT, R4, UR9, RZ, P1, !PT ;  /* 0x0000000904047c10 */ /* 0x000fe20008ffe4ff */
[----:B--2---:R-:W-:-:S05]  /*0920*/  IMAD R29, R29, 0x4, R5 ;  /* 0x000000041d1d7824 */ /* 0x004fca00078e0205 */
[----:B------:R0:W-:Y:S01]  /*0930*/  ATOMS.POPC.INC.32 RZ, [R29+URZ] ;  /* 0x000000001dff7f8c */ /* 0x0001e2000d8000ff */
[----:B---3--:R-:W-:-:S05]  /*0940*/  IMAD R16, R16, 0x4, R5 ;  /* 0x0000000410107824 */ /* 0x008fca00078e0205 */
[----:B------:R0:W-:Y:S01]  /*0950*/  ATOMS.POPC.INC.32 RZ, [R16+URZ] ;  /* 0x0000000010ff7f8c */ /* 0x0001e2000d8000ff */
[----:B----4-:R-:W-:-:S05]  /*0960*/  LEA R17, R18, R5, 0x2 ;  /* 0x0000000512117211 */ /* 0x010fca00078e10ff */
[----:B------:R0:W-:Y:S01]  /*0970*/  ATOMS.POPC.INC.32 RZ, [R17+URZ] ;  /* 0x0000000011ff7f8c */ /* 0x0001e2000d8000ff */
[----:B------:R-:W-:-:S05]  /*0980*/  IMAD R14, R14, 0x4, R5 ;  /* 0x000000040e0e7824 */ /* 0x000fca00078e0205 */
[----:B------:R0:W-:Y:S01]  /*0990*/  ATOMS.POPC.INC.32 RZ, [R14+URZ] ;  /* 0x000000000eff7f8c */ /* 0x0001e2000d8000ff */
[----:B------:R-:W-:Y:S05]  /*09a0*/  BRA.U UP0, `(.L_x_0) ;  /* 0xfffffff900a87547 */ /* 0x000fea000b83ffff */
[----:B------:R-:W-:-:S09]  /*09b0*/  UISETP.NE.AND UP0, UPT, UR6, URZ, UPT ;  /* 0x000000ff0600728c */ /* 0x000fd2000bf05270 */
[----:B------:R-:W-:Y:S05]  /*09c0*/  BRA.U !UP0, `(.L_x_1) ;  /* 0x0000000508b07547 */ /* 0x000fea000b800000 */
[----:B------:R-:W-:Y:S01]  /*09d0*/  UISETP.GE.U32.AND UP0, UPT, UR6, 0x8, UPT ;  /* 0x000000080600788c */ /* 0x000fe2000bf06070 */
[----:B------:R-:W-:Y:S01]  /*09e0*/  IMAD.U32 R19, RZ, RZ, UR7 ;  /* 0x00000007ff137e24 */ /* 0x000fe2000f8e00ff */
[----:B------:R-:W-:-:S04]  /*09f0*/  ULOP3.LUT UR10, UR5, 0x7, URZ, 0xc0, !UPT ;  /* 0x00000007050a7892 */ /* 0x000fc8000f8ec0ff */
[----:B------:R-:W-:-:S03]  /*0a00*/  UISETP.NE.AND UP1, UPT, UR10, URZ, UPT ;  /* 0x000000ff0a00728c */ /* 0x000fc6000bf25270 */
[----:B------:R-:W-:Y:S08]  /*0a10*/  BRA.U !UP0, `(.L_x_2) ;  /* 0x0000000108e07547 */ /* 0x000ff0000b800000 */
[----:B------:R-:W-:Y:S01]  /*0a20*/  IMAD.U32 R11, RZ, RZ, UR11 ;  /* 0x0000000bff0b7e24 */ /* 0x000fe2000f8e00ff */
[----:B------:R-:W-:Y:S01]  /*0a30*/  MOV R15, UR11 ;  /* 0x0000000b000f7c02 */ /* 0x000fe20008000f00 */
[----:B------:R-:W-:Y:S01]  /*0a40*/  IMAD.U32 R13, RZ, RZ, UR11 ;  /* 0x0000000bff0d7e24 */ /* 0x000fe2000f8e00ff */
[----:B------:R-:W-:Y:S01]  /*0a50*/  IADD3 R22, P1, PT, R0, R27, RZ ;  /* 0x0000001b00167210 */ /* 0x000fe20007f3e0ff */
[----:B------:R-:W-:Y:S02]  /*0a60*/  IMAD R20, R11, 0x11, R0 ;  /* 0x000000110b147824 */ /* 0x000fe400078e0200 */
[----:B0-----:R-:W-:Y:S02]  /*0a70*/  IMAD.U32 R17, RZ, RZ, UR11 ;  /* 0x0000000bff117e24 */ /* 0x001fe4000f8e00ff */
[----:B------:R-:W-:Y:S01]  /*0a80*/  IMAD.U32 R23, RZ, RZ, UR11 ;  /* 0x0000000bff177e24 */ /* 0x000fe2000f8e00ff */
[----:B------:R-:W-:Y:S01]  /*0a90*/  IADD3 R20, P2, P3, R27, -UR8, R20 ;  /* 0x800000081b147c10 */ /* 0x000fe2000fb5e014 */
[----:B------:R-:W-:-:S02]  /*0aa0*/  IMAD R10, R13, 0x12, R0 ;  /* 0x000000120d0a7824 */ /* 0x000fc400078e0200 */
[----:B------:R-:W-:Y:S02]  /*0ab0*/  IMAD.U32 R19, RZ, RZ, UR11 ;  /* 0x0000000bff137e24 */ /* 0x000fe4000f8e00ff */
[----:B------:R-:W-:Y:S01]  /*0ac0*/  IMAD.U32 R21, RZ, RZ, UR11 ;  /* 0x0000000bff157e24 */ /* 0x000fe2000f8e00ff */
[----:B------:R-:W-:Y:S01]  /*0ad0*/  IADD3 R10, P5, P6, R27, -UR8, R10 ;  /* 0x800000081b0a7c10 */ /* 0x000fe2000febe00a */
[--C-:B------:R-:W-:Y:S02]  /*0ae0*/  IMAD R12, R15, 0x13, R0.reuse ;  /* 0x000000130f0c7824 */ /* 0x100fe400078e0200 */
[--C-:B------:R-:W-:Y:S01]  /*0af0*/  IMAD R14, R17, 0x14, R0.reuse ;  /* 0x00000014110e7824 */ /* 0x100fe200078e0200 */
[C---:B------:R-:W-:Y:S01]  /*0b00*/  IADD3.X R11, PT, PT, R4.reuse, ~UR9, RZ, P5, P6 ;  /* 0x80000009040b7c10 */ /* 0x040fe2000afec4ff */
[--C-:B------:R-:W-:Y:S01]  /*0b10*/  IMAD R24, R23, 0x17, R0.reuse ;  /* 0x0000001717187824 */ /* 0x100fe200078e0200 */
[----:B------:R-:W-:Y:S01]  /*0b20*/  IADD3.X R23, PT, PT, RZ, R4, RZ, P1, !PT ;  /* 0x00000004ff177210 */ /* 0x000fe20000ffe4ff */
[----:B------:R-:W-:Y:S01]  /*0b30*/  IMAD R16, R19, 0x15, R0 ;  /* 0x0000001513107824 */ /* 0x000fe200078e0200 */
[----:B------:R-:W-:Y:S01]  /*0b40*/  IADD3 R12, P4, P1, R27, -UR8, R12 ;  /* 0x800000081b0c7c10 */ /* 0x000fe2000f99e00c */
[----:B------:R-:W-:Y:S01]  /*0b50*/  IMAD R18, R21, 0x16, R0 ;  /* 0x0000001615127824 */ /* 0x000fe200078e0200 */
[----:B------:R-:W-:Y:S01]  /*0b60*/  IADD3.X R21, PT, PT, R4, ~UR9, RZ, P2, P3 ;  /* 0x8000000904157c10 */ /* 0x000fe200097e64ff */
[----:B------:R-:W2:Y:S01]  /*0b70*/  LDG.E.U8 R22, desc[UR12][R22.64] ;  /* 0x0000000c16167981 */ /* 0x000ea2000c1e1100 */
[----:B------:R-:W-:-:S02]  /*0b80*/  IADD3 R14, P3, P2, R27, -UR8, R14 ;  /* 0x800000081b0e7c10 */ /* 0x000fc4000fa7e00e */
[C---:B------:R-:W-:Y:S01]  /*0b90*/  IADD3 R16, P6, P5, R27.reuse, -UR8, R16 ;  /* 0x800000081b107c10 */ /* 0x040fe2000fdde010 */
[----:B------:R-:W3:Y:S01]  /*0ba0*/  LDG.E.U8 R20, desc[UR12][R20.64] ;  /* 0x0000000c14147981 */ /* 0x000ee2000c1e1100 */
[C---:B------:R-:W-:Y:S02]  /*0bb0*/  IADD3.X R13, PT, PT, R4.reuse, ~UR9, RZ, P4, P1 ;  /* 0x80000009040d7c10 */ /* 0x040fe4000a7e24ff */
[C---:B------:R-:W-:Y:S01]  /*0bc0*/  IADD3 R18, P1, P4, R27.reuse, -UR8, R18 ;  /* 0x800000081b127c10 */ /* 0x040fe2000fc3e012 */
[----:B------:R-:W4:Y:S01]  /*0bd0*/  LDG.E.U8 R10, desc[UR12][R10.64] ;  /* 0x0000000c0a0a7981 */ /* 0x000f22000c1e1100 */
[C---:B------:R-:W-:Y:S02]  /*0be0*/  IADD3.X R15, PT, PT, R4.reuse, ~UR9, RZ, P3, P2 ;  /* 0x80000009040f7c10 */ /* 0x040fe40009fe44ff */
[----:B------:R-:W-:Y:S01]  /*0bf0*/  IADD3 R24, P2, P3, R27, -UR8, R24 ;  /* 0x800000081b187c10 */ /* 0x000fe2000fb5e018 */
[----:B------:R-:W5:Y:S01]  /*0c00*/  LDG.E.U8 R12, desc[UR12][R12.64] ;  /* 0x0000000c0c0c7981 */ /* 0x000f62000c1e1100 */
[----:B------:R-:W-:-:S02]  /*0c10*/  IADD3.X R17, PT, PT, R4, ~UR9, RZ, P6, P5 ;  /* 0x8000000904117c10 */ /* 0x000fc4000b7ea4ff */
[C---:B------:R-:W-:Y:S01]  /*0c20*/  IADD3.X R19, PT, PT, R4.reuse, ~UR9, RZ, P1, P4 ;  /* 0x8000000904137c10 */ /* 0x040fe20008fe84ff */
[----:B------:R-:W5:Y:S01]  /*0c30*/  LDG.E.U8 R14, desc[UR12][R14.64] ;  /* 0x0000000c0e0e7981 */ /* 0x000f62000c1e1100 */
[----:B------:R-:W-:-:S03]  /*0c40*/  IADD3.X R25, PT, PT, R4, ~UR9, RZ, P2, P3 ;  /* 0x8000000904197c10 */ /* 0x000fc600097e64ff */
[----:B------:R-:W5:Y:S04]  /*0c50*/  LDG.E.U8 R16, desc[UR12][R16.64] ;  /* 0x0000000c10107981 */ /* 0x000f68000c1e1100 */
[----:B------:R0:W5:Y:S04]  /*0c60*/  LDG.E.U8 R18, desc[UR12][R18.64] ;  /* 0x0000000c12127981 */ /* 0x000168000c1e1100 */
[----:B------:R-:W5:Y:S01]  /*0c70*/  LDG.E.U8 R24, desc[UR12][R24.64] ;  /* 0x0000000c18187981 */ /* 0x000f62000c1e1100 */
[----:B------:R-:W-:-:S06]  /*0c80*/  UIADD3 UR4, UPT, UPT, UR4, 0x8, URZ ;  /* 0x0000000804047890 */ /* 0x000fcc000fffe0ff */
[----:B0-----:R-:W-:Y:S02]  /*0c90*/  IMAD.U32 R19, RZ, RZ, UR4 ;  /* 0x00000004ff137e24 */ /* 0x001fe4000f8e00ff */
[--C-:B--2---:R-:W-:Y:S02]  /*0ca0*/  IMAD R22, R22, 0x4, R5.reuse ;  /* 0x0000000416167824 */ /* 0x104fe400078e0205 */
[----:B---3--:R-:W-:-:S03]  /*0cb0*/  IMAD R20, R20, 0x4, R5 ;  /* 0x0000000414147824 */ /* 0x008fc600078e0205 */
[----:B------:R1:W-:Y:S01]  /*0cc0*/  ATOMS.POPC.INC.32 RZ, [R22+URZ] ;  /* 0x0000000016ff7f8c */ /* 0x0003e2000d8000ff */
[----:B----4-:R-:W-:-:S03]  /*0cd0*/  IMAD R10, R10, 0x4, R5 ;  /* 0x000000040a0a7824 */ /* 0x010fc600078e0205 */
[----:B------:R1:W-:Y:S01]  /*0ce0*/  ATOMS.POPC.INC.32 RZ, [R20+URZ] ;  /* 0x0000000014ff7f8c */ /* 0x0003e2000d8000ff */
[----:B-----5:R-:W-:-:S03]  /*0cf0*/  IMAD R12, R12, 0x4, R5 ;  /* 0x000000040c0c7824 */ /* 0x020fc600078e0205 */
[----:B------:R1:W-:Y:S01]  /*0d00*/  ATOMS.POPC.INC.32 RZ, [R10+URZ] ;  /* 0x000000000aff7f8c */ /* 0x0003e2000d8000ff */
[----:B------:R-:W-:-:S03]  /*0d10*/  LEA R14, R14, R5, 0x2 ;  /* 0x000000050e0e7211 */ /* 0x000fc600078e10ff */
[----:B------:R1:W-:Y:S01]  /*0d20*/  ATOMS.POPC.INC.32 RZ, [R12+URZ] ;  /* 0x000000000cff7f8c */ /* 0x0003e2000d8000ff */
[----:B------:R-:W-:-:S03]  /*0d30*/  IMAD R16, R16, 0x4, R5 ;  /* 0x0000000410107824 */ /* 0x000fc600078e0205 */
[----:B------:R1:W-:Y:S01]  /*0d40*/  ATOMS.POPC.INC.32 RZ, [R14+URZ] ;  /* 0x000000000eff7f8c */ /* 0x0003e2000d8000ff */
[----:B------:R-:W-:-:S03]  /*0d50*/  IMAD R18, R18, 0x4, R5 ;  /* 0x0000000412127824 */ /* 0x000fc600078e0205 */
[----:B------:R1:W-:Y:S01]  /*0d60*/  ATOMS.POPC.INC.32 RZ, [R16+URZ] ;  /* 0x0000000010ff7f8c */ /* 0x0003e2000d8000ff */
[----:B------:R-:W-:-:S03]  /*0d70*/  IMAD R24, R24, 0x4, R5 ;  /* 0x0000000418187824 */ /* 0x000fc600078e0205 */
[----:B------:R1:W-:Y:S04]  /*0d80*/  ATOMS.POPC.INC.32 RZ, [R18+URZ] ;  /* 0x0000000012ff7f8c */ /* 0x0003e8000d8000ff */
[----:B------:R1:W-:Y:S02]  /*0d90*/  ATOMS.POPC.INC.32 RZ, [R24+URZ] ;  /* 0x0000000018ff7f8c */ /* 0x0003e4000d8000ff */
.L_x_2:
[----:B------:R-:W-:Y:S05]  /*0da0*/  BRA.U !UP1, `(.L_x_1) ;  /* 0x0000000109b87547 */ /* 0x000fea000b800000 */
[----:B------:R-:W-:Y:S02]  /*0db0*/  UISETP.GE.U32.AND UP0, UPT, UR10, 0x4, UPT ;  /* 0x000000040a00788c */ /* 0x000fe4000bf06070 */
[----:B------:R-:W-:-:S04]  /*0dc0*/  ULOP3.LUT UR4, UR5, 0x3, URZ, 0xc0, !UPT ;  /* 0x0000000305047892 */ /* 0x000fc8000f8ec0ff */
[----:B------:R-:W-:-:S03]  /*0dd0*/  UISETP.NE.AND UP1, UPT, UR4, URZ, UPT ;  /* 0x000000ff0400728c */ /* 0x000fc6000bf25270 */
[----:B------:R-:W-:Y:S08]  /*0de0*/  BRA.U !UP0, `(.L_x_3) ;  /* 0x0000000108687547 */ /* 0x000ff0000b800000 */
[----:B------:R-:W2:Y:S01]  /*0df0*/  LDCU.64 UR6, c[0x0][0x380] ;  /* 0x00007000ff0677ac */ /* 0x000ea20008000a00 */
[----:B01----:R-:W-:-:S05]  /*0e00*/  IMAD R14, R19, UR11, R0 ;  /* 0x0000000b130e7c24 */ /* 0x003fca000f8e0200 */
[----:B------:R-:W-:-:S05]  /*0e10*/  IADD3 R12, PT, PT, R14, UR11, RZ ;  /* 0x0000000b0e0c7c10 */ /* 0x000fca000fffe0ff */
[----:B------:R-:W-:-:S04]  /*0e20*/  VIADD R16, R12, UR11 ;  /* 0x0000000b0c107c36 */ /* 0x000fc80008000000 */
[----:B------:R-:W-:Y:S01]  /*0e30*/  VIADD R10, R16, UR11 ;  /* 0x0000000b100a7c36 */ /* 0x000fe20008000000 */
[----:B--2---:R-:W-:Y:S02]  /*0e40*/  IADD3 R14, P1, PT, R14, UR6, RZ ;  /* 0x000000060e0e7c10 */ /* 0x004fe4000ff3e0ff */
[----:B------:R-:W-:-:S03]  /*0e50*/  IADD3 R12, P2, PT, R12, UR6, RZ ;  /* 0x000000060c0c7c10 */ /* 0x000fc6000ff5e0ff */
[----:B------:R-:W-:Y:S01]  /*0e60*/  IMAD.X R15, RZ, RZ, UR7, P1 ;  /* 0x00000007ff0f7e24 */ /* 0x000fe200088e06ff */
[----:B------:R-:W-:Y:S01]  /*0e70*/  IADD3 R16, P1, PT, R16, UR6, RZ ;  /* 0x0000000610107c10 */ /* 0x000fe2000ff3e0ff */
[----:B------:R-:W-:Y:S01]  /*0e80*/  IMAD.X R13, RZ, RZ, UR7, P2 ;  /* 0x00000007ff0d7e24 */ /* 0x000fe200090e06ff */
[----:B------:R-:W-:Y:S02]  /*0e90*/  IADD3 R10, P2, PT, R10, UR6, RZ ;  /* 0x000000060a0a7c10 */ /* 0x000fe4000ff5e0ff */
[----:B------:R-:W-:Y:S01]  /*0ea0*/  IADD3.X R17, PT, PT, RZ, UR7, RZ, P1, !PT ;  /* 0x00000007ff117c10 */ /* 0x000fe20008ffe4ff */
[----:B------:R-:W2:Y:S02]  /*0eb0*/  LDG.E.U8 R14, desc[UR12][R14.64] ;  /* 0x0000000c0e0e7981 */ /* 0x000ea4000c1e1100 */
[----:B------:R-:W-:Y:S02]  /*0ec0*/  IMAD.X R11, RZ, RZ, UR7, P2 ;  /* 0x00000007ff0b7e24 */ /* 0x000fe400090e06ff */
[----:B------:R-:W3:Y:S04]  /*0ed0*/  LDG.E.U8 R12, desc[UR12][R12.64] ;  /* 0x0000000c0c0c7981 */ /* 0x000ee8000c1e1100 */
[----:B------:R-:W4:Y:S04]  /*0ee0*/  LDG.E.U8 R16, desc[UR12][R16.64] ;  /* 0x0000000c10107981 */ /* 0x000f28000c1e1100 */
[----:B------:R-:W5:Y:S01]  /*0ef0*/  LDG.E.U8 R10, desc[UR12][R10.64] ;  /* 0x0000000c0a0a7981 */ /* 0x000f62000c1e1100 */
[----:B------:R-:W-:-:S02]  /*0f00*/  VIADD R19, R19, 0x4 ;  /* 0x0000000413137836 */ /* 0x000fc40000000000 */
[--C-:B--2---:R-:W-:Y:S02]  /*0f10*/  IMAD R4, R14, 0x4, R5.reuse ;  /* 0x000000040e047824 */ /* 0x104fe400078e0205 */
[----:B---3--:R-:W-:-:S03]  /*0f20*/  IMAD R6, R12, 0x4, R5 ;  /* 0x000000040c067824 */ /* 0x008fc600078e0205 */
[----:B------:R2:W-:Y:S01]  /*0f30*/  ATOMS.POPC.INC.32 RZ, [R4+URZ] ;  /* 0x0000000004ff7f8c */ /* 0x0005e2000d8000ff */
[----:B----4-:R-:W-:-:S03]  /*0f40*/  IMAD R18, R16, 0x4, R5 ;  /* 0x0000000410127824 */ /* 0x010fc600078e0205 */
[----:B------:R2:W-:Y:S01]  /*0f50*/  ATOMS.POPC.INC.32 RZ, [R6+URZ] ;  /* 0x0000000006ff7f8c */ /* 0x0005e2000d8000ff */
[----:B-----5:R-:W-:-:S03]  /*0f60*/  LEA R20, R10, R5, 0x2 ;  /* 0x000000050a147211 */ /* 0x020fc600078e10ff */
[----:B------:R2:W-:Y:S04]  /*0f70*/  ATOMS.POPC.INC.32 RZ, [R18+URZ] ;  /* 0x0000000012ff7f8c */ /* 0x0005e8000d8000ff */
[----:B------:R2:W-:Y:S02]  /*0f80*/  ATOMS.POPC.INC.32 RZ, [R20+URZ] ;  /* 0x0000000014ff7f8c */ /* 0x0005e4000d8000ff */
.L_x_3:
[----:B------:R-:W-:Y:S05]  /*0f90*/  BRA.U !UP1, `(.L_x_1) ;  /* 0x00000001093c7547 */ /* 0x000fea000b800000 */
[----:B------:R-:W3:Y:S01]  /*0fa0*/  LDCU.64 UR6, c[0x0][0x380] ;  /* 0x00007000ff0677ac */ /* 0x000ee20008000a00 */
[----:B------:R-:W-:Y:S01]  /*0fb0*/  IMAD R19, R19, UR11, R0 ;  /* 0x0000000b13137c24 */ /* 0x000fe2000f8e0200 */
[----:B------:R-:W-:-:S04]  /*0fc0*/  UIADD3 UR4, UPT, UPT, -UR4, URZ, URZ ;  /* 0x000000ff04047290 */ /* 0x000fc8000fffe1ff */
[----:B---3--:R-:W-:-:S05]  /*0fd0*/  IADD3 R19, P1, PT, R19, UR6, RZ ;  /* 0x0000000613137c10 */ /* 0x008fca000ff3e0ff */
[----:B--2---:R-:W-:-:S08]  /*0fe0*/  IMAD.X R6, RZ, RZ, UR7, P1 ;  /* 0x00000007ff067e24 */ /* 0x004fd000088e06ff */
.L_x_4:
[----:B-1----:R-:W-:Y:S02]  /*0ff0*/  IMAD.MOV.U32 R10, RZ, RZ, R19 ;  /* 0x000000ffff0a7224 */ /* 0x002fe400078e0013 */
[----:B------:R-:W-:-:S05]  /*1000*/  IMAD.MOV.U32 R11, RZ, RZ, R6 ;  /* 0x000000ffff0b7224 */ /* 0x000fca00078e0006 */
[----:B---3--:R-:W2:Y:S01]  /*1010*/  LDG.E.U8 R4, desc[UR12][R10.64] ;  /* 0x0000000c0a047981 */ /* 0x008ea2000c1e1100 */
[----:B------:R-:W-:Y:S01]  /*1020*/  UIADD3 UR4, UPT, UPT, UR4, 0x1, URZ ;  /* 0x0000000104047890 */ /* 0x000fe2000fffe0ff */
[----:B------:R-:W-:-:S03]  /*1030*/  IADD3 R19, P1, PT, R19, UR11, RZ ;  /* 0x0000000b13137c10 */ /* 0x000fc6000ff3e0ff */
[----:B------:R-:W-:Y:S02]  /*1040*/  UISETP.NE.AND UP0, UPT, UR4, URZ, UPT ;  /* 0x000000ff0400728c */ /* 0x000fe4000bf05270 */
[----:B------:R-:W-:Y:S01]  /*1050*/  IMAD.X R6, RZ, RZ, R6, P1 ;  /* 0x000000ffff067224 */ /* 0x000fe200008e0606 */
[----:B--2---:R-:W-:-:S05]  /*1060*/  LEA R4, R4, R5, 0x2 ;  /* 0x0000000504047211 */ /* 0x004fca00078e10ff */
[----:B------:R3:W-:Y:S01]  /*1070*/  ATOMS.POPC.INC.32 RZ, [R4+URZ] ;  /* 0x0000000004ff7f8c */ /* 0x0007e2000d8000ff */
[----:B------:R-:W-:Y:S05]  /*1080*/  BRA.U UP0, `(.L_x_4) ;  /* 0xfffffffd00d87547 */ /* 0x000fea000b83ffff */
.L_x_1:
[----:B------:R-:W-:Y:S01]  /*1090*/  BAR.SYNC.DEFER_BLOCKING 0x0 ;  /* 0x0000000000007b1d */ /* 0x000fe20000010000 */
[C---:B--23--:R-:W-:Y:S02]  /*10a0*/  VIADD R4, R0.reuse, 0xffffffff ;  /* 0xffffffff00047836 */ /* 0x04cfe40000000000 */
[----:B-1----:R-:W-:-:S03]  /*10b0*/  VIADD R10, R0, 0xfffffffe ;  /* 0xfffffffe000a7836 */ /* 0x002fc60000000000 */
[----:B------:R-:W-:Y:S01]  /*10c0*/  ISETP.GT.U32.AND P1, PT, R4, 0xfe, PT ;  /* 0x000000fe0400780c */ /* 0x000fe20003f24070 */
[----:B------:R-:W-:Y:S01]  /*10d0*/  IMAD R4, R0, 0x4, R5 ;  /* 0x0000000400047824 */ /* 0x000fe200078e0205 */
[----:B------:R-:W-:Y:S01]  /*10e0*/  ISETP.GT.U32.AND P2, PT, R10, 0xfd, PT ;  /* 0x000000fd0a00780c */ /* 0x000fe20003f44070 */
[----:B------:R-:W-:Y:S01]  /*10f0*/  VIADD R10, R0, 0xfffffffc ;  /* 0xfffffffc000a7836 */ /* 0x000fe20000000000 */
[----:B------:R-:W-:Y:S09]  /*1100*/  BSSY.RECONVERGENT B0, `(.L_x_5) ;  /* 0x000004d000007945 */ /* 0x000ff20003800200 */
[----:B------:R-:W-:Y:S01]  /*1110*/  @!P1 LDS R6, [R4+-0x4] ;  /* 0xfffffc0004069984 */ /* 0x000fe20000000800 */
[----:B------:R-:W-:Y:S06]  /*1120*/  BAR.SYNC.DEFER_BLOCKING 0x0 ;  /* 0x0000000000007b1d */ /* 0x000fec0000010000 */
[----:B------:R-:W1:Y:S02]  /*1130*/  @!P1 LDS R11, [R4] ;  /* 0x00000000040b9984 */ /* 0x000e640000000800 */
[----:B-1----:R-:W-:-:S05]  /*1140*/  @!P1 IADD3 R11, PT, PT, R6, R11, RZ ;  /* 0x0000000b060b9210 */ /* 0x002fca0007ffe0ff */
[----:B------:R-:W-:Y:S01]  /*1150*/  @!P1 STS [R4], R11 ;  /* 0x0000000b04009388 */ /* 0x000fe20000000800 */
[----:B------:R-:W-:Y:S01]  /*1160*/  BAR.SYNC.DEFER_BLOCKING 0x0 ;  /* 0x0000000000007b1d */ /* 0x000fe20000010000 */
[----:B------:R-:W-:Y:S01]  /*1170*/  ISETP.GT.U32.AND P1, PT, R10, 0xfb, PT ;  /* 0x000000fb0a00780c */ /* 0x000fe20003f24070 */
[----:B------:R-:W-:-:S04]  /*1180*/  VIADD R10, R0, 0xfffffff8 ;  /* 0xfffffff8000a7836 */ /* 0x000fc80000000000 */
[----:B------:R-:W-:Y:S02]  /*1190*/  @!P2 LDS R6, [R4+-0x8] ;  /* 0xfffff8000406a984 */ /* 0x000fe40000000800 */
[----:B------:R-:W-:Y:S06]  /*11a0*/  BAR.SYNC.DEFER_BLOCKING 0x0 ;  /* 0x0000000000007b1d */ /* 0x000fec0000010000 */
[----:B------:R-:W1:Y:S02]  /*11b0*/  @!P2 LDS R13, [R4] ;  /* 0x00000000040da984 */ /* 0x000e640000000800 */
[----:B-1----:R-:W-:-:S05]  /*11c0*/  @!P2 IMAD.IADD R13, R6, 0x1, R13 ;  /* 0x00000001060da824 */ /* 0x002fca00078e020d */
[----:B------:R-:W-:Y:S01]  /*11d0*/  @!P2 STS [R4], R13 ;  /* 0x0000000d0400a388 */ /* 0x000fe20000000800 */
[----:B------:R-:W-:Y:S01]  /*11e0*/  BAR.SYNC.DEFER_BLOCKING 0x0 ;  /* 0x0000000000007b1d */ /* 0x000fe20000010000 */
[----:B------:R-:W-:Y:S02]  /*11f0*/  ISETP.GT.U32.AND P2, PT, R10, 0xf7, PT ;  /* 0x000000f70a00780c */ /* 0x000fe40003f44070 */
[----:B------:R-:W-:-:S03]  /*1200*/  IADD3 R10, PT, PT, R0, -0x10, RZ ;  /* 0xfffffff0000a7810 */ /* 0x000fc60007ffe0ff */
[----:B------:R-:W-:Y:S02]  /*1210*/  @!P1 LDS R6, [R4+-0x10] ;  /* 0xfffff00004069984 */ /* 0x000fe40000000800 */
[----:B------:R-:W-:Y:S06]  /*1220*/  BAR.SYNC.DEFER_BLOCKING 0x0 ;  /* 0x0000000000007b1d */ /* 0x000fec0000010000 */
[----:B------:R-:W1:Y:S02]  /*1230*/  @!P1 LDS R11, [R4] ;  /* 0x00000000040b9984 */ /* 0x000e640000000800 */
[----:B-1----:R-:W-:-:S05]  /*1240*/  @!P1 IMAD.IADD R11, R6, 0x1, R11 ;  /* 0x00000001060b9824 */ /* 0x002fca00078e020b */
        /* <DEDUP_REMOVED lines=19> */
[----:B------:R-:W-:-:S03]  /*1380*/  LOP3.LUT R10, R0, 0x380, RZ, 0xc0, !PT ;  /* 0x00000380000a7812 */ /* 0x000fc600078ec0ff */
[----:B------:R-:W-:Y:S02]  /*1390*/  @!P2 LDS R6, [R4+-0x80] ;  /* 0xffff80000406a984 */ /* 0x000fe40000000800 */
[----:B------:R-:W-:Y:S06]  /*13a0*/  BAR.SYNC.DEFER_BLOCKING 0x0 ;  /* 0x0000000000007b1d */ /* 0x000fec0000010000 */
[----:B------:R-:W1:Y:S02]  /*13b0*/  @!P2 LDS R13, [R4] ;  /* 0x00000000040da984 */ /* 0x000e640000000800 */
[----:B-1----:R-:W-:-:S05]  /*13c0*/  @!P2 IADD3 R13, PT, PT, R6, R13, RZ ;  /* 0x0000000d060da210 */ /* 0x002fca0007ffe0ff */
[----:B------:R-:W-:Y:S01]  /*13d0*/  @!P2 STS [R4], R13 ;  /* 0x0000000d0400a388 */ /* 0x000fe20000000800 */
[----:B------:R-:W-:Y:S01]  /*13e0*/  BAR.SYNC.DEFER_BLOCKING 0x0 ;  /* 0x0000000000007b1d */ /* 0x000fe20000010000 */
[----:B------:R-:W-:-:S05]  /*13f0*/  ISETP.NE.AND P2, PT, R10, 0x80, PT ;  /* 0x000000800a00780c */ /* 0x000fca0003f45270 */
[----:B------:R-:W-:Y:S02]  /*1400*/  @!P1 LDS R6, [R4+-0x100] ;  /* 0xffff000004069984 */ /* 0x000fe40000000800 */
[----:B------:R-:W-:Y:S06]  /*1410*/  BAR.SYNC.DEFER_BLOCKING 0x0 ;  /* 0x0000000000007b1d */ /* 0x000fec0000010000 */
[----:B------:R-:W1:Y:S02]  /*1420*/  @!P1 LDS R11, [R4] ;  /* 0x00000000040b9984 */ /* 0x000e640000000800 */
[----:B-1----:R-:W-:-:S05]  /*1430*/  @!P1 IMAD.IADD R11, R6, 0x1, R11 ;  /* 0x00000001060b9824 */ /* 0x002fca00078e020b */
[----:B------:R-:W-:Y:S01]  /*1440*/  @!P1 STS [R4], R11 ;  /* 0x0000000b04009388 */ /* 0x000fe20000000800 */
[----:B------:R-:W-:Y:S01]  /*1450*/  BAR.SYNC.DEFER_BLOCKING 0x0 ;  /* 0x0000000000007b1d */ /* 0x000fe20000010000 */
[----:B------:R-:W-:-:S05]  /*1460*/  ISETP.NE.AND P1, PT, R0, RZ, PT ;  /* 0x000000ff0000720c */ /* 0x000fca0003f25270 */
[----:B------:R-:W-:Y:S02]  /*1470*/  @!P2 LDS R6, [R4+-0x200] ;  /* 0xfffe00000406a984 */ /* 0x000fe40000000800 */
[----:B------:R-:W-:Y:S06]  /*1480*/  BAR.SYNC.DEFER_BLOCKING 0x0 ;  /* 0x0000000000007b1d */ /* 0x000fec0000010000 */
[----:B------:R-:W1:Y:S02]  /*1490*/  @!P2 LDS R13, [R4] ;  /* 0x00000000040da984 */ /* 0x000e640000000800 */
[----:B-1----:R-:W-:-:S02]  /*14a0*/  @!P2 IMAD.IADD R13, R13, 0x1, R6 ;  /* 0x000000010d0da824 */ /* 0x002fc400078e0206 */
[----:B------:R-:W-:-:S03]  /*14b0*/  @!P1 IMAD.MOV.U32 R6, RZ, RZ, 0x8000 ;  /* 0x00008000ff069424 */ /* 0x000fc600078e00ff */
[----:B------:R1:W-:Y:S01]  /*14c0*/  @!P2 STS [R4], R13 ;  /* 0x0000000d0400a388 */ /* 0x0003e20000000800 */
[----:B------:R-:W-:Y:S06]  /*14d0*/  BAR.SYNC.DEFER_BLOCKING 0x0 ;  /* 0x0000000000007b1d */ /* 0x000fec0000010000 */
[----:B------:R1:W-:Y:S02]  /*14e0*/  @!P1 STS [R5+0x500], R6 ;  /* 0x0005000605009388 */ /* 0x0003e40000000800 */
[----:B------:R-:W-:Y:S06]  /*14f0*/  BAR.SYNC.DEFER_BLOCKING 0x0 ;  /* 0x0000000000007b1d */ /* 0x000fec0000010000 */
[----:B------:R-:W-:Y:S05]  /*1500*/  @P0 BRA `(.L_x_6) ;  /* 0x0000000000300947 */ /* 0x000fea0003800000 */
[----:B-1----:R-:W1:Y:S02]  /*1510*/  LDS R6, [R4] ;  /* 0x0000000004067984 */ /* 0x002e640000000800 */
[----:B-1----:R-:W-:-:S13]  /*1520*/  ISETP.NE.AND P1, PT, R6, RZ, PT ;  /* 0x000000ff0600720c */ /* 0x002fda0003f25270 */
[----:B------:R-:W-:Y:S05]  /*1530*/  @!P1 BRA `(.L_x_6) ;  /* 0x0000000000249947 */ /* 0x000fea0003800000 */
[----:B------:R-:W1:Y:S01]  /*1540*/  S2R R10, SR_LANEID ;  /* 0x00000000000a7919 */ /* 0x000e620000000000 */
[----:B------:R-:W-:Y:S01]  /*1550*/  VOTEU.ANY UR4, UPT, PT ;  /* 0x0000000000047886 */ /* 0x000fe200038e0100 */
[----:B------:R-:W-:Y:S01]  /*1560*/  CREDUX.MIN.S32 UR6, R6 ;  /* 0x00000000060672cc */ /* 0x000fe20000008200 */
[----:B------:R-:W-:Y:S01]  /*1570*/  UFLO.U32 UR4, UR4 ;  /* 0x00000004000472bd */ /* 0x000fe200080e0000 */
[----:B------:R-:W-:-:S05]  /*1580*/  VIADD R6, R2, 0x500 ;  /* 0x0000050002067836 */ /* 0x000fca0000000000 */
[----:B------:R-:W-:-:S06]  /*1590*/  LEA R6, R3, R6, 0x18 ;  /* 0x0000000603067211 */ /* 0x000fcc00078ec0ff */
[----:B------:R-:W-:Y:S02]  /*15a0*/  MOV R11, UR6 ;  /* 0x00000006000b7c02 */ /* 0x000fe40008000f00 */
[----:B-1----:R-:W-:-:S13]  /*15b0*/  ISETP.EQ.U32.AND P1, PT, R10, UR4, PT ;  /* 0x000000040a007c0c */ /* 0x002fda000bf22070 */
[----:B------:R2:W-:Y:S02]  /*15c0*/  @P1 ATOMS.MIN.S32 RZ, [R6], R11 ;  /* 0x0000000b06ff138c */ /* 0x0005e40000800200 */
.L_x_6:
[----:B------:R-:W-:Y:S05]  /*15d0*/  BSYNC.RECONVERGENT B0 ;  /* 0x0000000000007941 */ /* 0x000fea0003800200 */
.L_x_5:
[----:B------:R-:W-:Y:S06]  /*15e0*/  BAR.SYNC.DEFER_BLOCKING 0x0 ;  /* 0x0000000000007b1d */ /* 0x000fec0000010000 */
[----:B------:R-:W-:Y:S04]  /*15f0*/  BSSY.RECONVERGENT B0, `(.L_x_7) ;  /* 0x000001f000007945 */ /* 0x000fe80003800200 */
[----:B------:R-:W-:Y:S05]  /*1600*/  @P0 BRA `(.L_x_8) ;  /* 0x0000000000740947 */ /* 0x000fea0003800000 */
[----:B-1----:R-:W1:Y:S01]  /*1610*/  LDS R5, [R5+0x500] ;  /* 0x0005000005057984 */ /* 0x002e620000000800 */
[----:B------:R-:W-:Y:S03]  /*1620*/  BSSY.RECONVERGENT B1, `(.L_x_9) ;  /* 0x0000011000017945 */ /* 0x000fe60003800200 */
[----:B------:R-:W3:Y:S01]  /*1630*/  LDS R4, [R4] ;  /* 0x0000000004047984 */ /* 0x000ee20000000800 */
[----:B-1----:R-:W-:-:S04]  /*1640*/  IADD3 R2, PT, PT, -R5, 0x10000, RZ ;  /* 0x0001000005027810 */ /* 0x002fc80007ffe1ff */
[----:B------:R-:W-:Y:S01]  /*1650*/  I2FP.F32.S32 R3, R2 ;  /* 0x0000000200037245 */ /* 0x000fe20000201400 */
[----:B---3--:R-:W-:-:S03]  /*1660*/  IMAD.IADD R2, R4, 0x1, -R5 ;  /* 0x0000000104027824 */ /* 0x008fc600078e0a05 */
[----:B--2---:R-:W1:Y:S02]  /*1670*/  MUFU.RCP R6, R3 ;  /* 0x0000000300067308 */ /* 0x004e640000001000 */
[----:B------:R-:W-:-:S06]  /*1680*/  I2FP.F32.S32 R2, R2 ;  /* 0x0000000200027245 */ /* 0x000fcc0000201400 */
[----:B------:R-:W2:Y:S01]  /*1690*/  FCHK P0, R2, R3 ;  /* 0x0000000302007302 */ /* 0x000ea20000000000 */
[----:B-1----:R-:W-:-:S04]  /*16a0*/  FFMA R11, -R3, R6, 1 ;  /* 0x3f800000030b7423 */ /* 0x002fc80000000106 */
[----:B------:R-:W-:-:S04]  /*16b0*/  FFMA R11, R6, R11, R6 ;  /* 0x0000000b060b7223 */ /* 0x000fc80000000006 */
[----:B------:R-:W-:-:S04]  /*16c0*/  FFMA R6, R2, R11, RZ ;  /* 0x0000000b02067223 */ /* 0x000fc800000000ff */
[----:B------:R-:W-:-:S04]  /*16d0*/  FFMA R5, -R3, R6, R2 ;  /* 0x0000000603057223 */ /* 0x000fc80000000102 */
[----:B------:R-:W-:Y:S01]  /*16e0*/  FFMA R5, R11, R5, R6 ;  /* 0x000000050b057223 */ /* 0x000fe20000000006 */
[----:B--2---:R-:W-:Y:S06]  /*16f0*/  @!P0 BRA `(.L_x_10) ;  /* 0x00000000000c8947 */ /* 0x004fec0003800000 */
[----:B------:R-:W-:-:S07]  /*1700*/  MOV R4, 0x1720 ;  /* 0x0000172000047802 */ /* 0x000fce0000000f00 */
[----:B0-----:R-:W-:Y:S05]  /*1710*/  CALL.REL.NOINC `($__internal_0_$__cuda_sm3x_div_rn_noftz_f32_slowpath) ;  /* 0x0000001000fc7944 */ /* 0x001fea0003c00000 */
[----:B------:R-:W-:-:S07]  /*1720*/  IMAD.MOV.U32 R5, RZ, RZ, R2 ;  /* 0x000000ffff057224 */ /* 0x000fce00078e0002 */
.L_x_10:
[----:B------:R-:W-:Y:S05]  /*1730*/  BSYNC.RECONVERGENT B1 ;  /* 0x0000000000017941 */ /* 0x000fea0003800200 */
.L_x_9:
[----:B------:R-:W1:Y:S01]  /*1740*/  S2UR UR6, SR_CgaCtaId ;  /* 0x00000000000679c3 */ /* 0x000e620000008800 */
[----:B------:R-:W-:Y:S01]  /*1750*/  FMUL R5, R5, 255 ;  /* 0x437f000005057820 */ /* 0x000fe20000400000 */
[----:B------:R-:W-:Y:S02]  /*1760*/  UMOV UR4, 0x400 ;  /* 0x0000040000047882 */ /* 0x000fe40000000000 */
[----:B------:R-:W-:-:S03]  /*1770*/  IMAD.U32 R2, RZ, RZ, UR4 ;  /* 0x00000004ff027e24 */ /* 0x000fc6000f8e00ff */
[----:B------:R-:W2:Y:S02]  /*1780*/  F2I.U32.TRUNC.NTZ R5, R5 ;  /* 0x0000000500057305 */ /* 0x000ea4000020f000 */
[----:B------:R-:W-:Y:S01]  /*1790*/  IADD3 R4, PT, PT, R2, 0x400, RZ ;  /* 0x0000040002047810 */ /* 0x000fe20007ffe0ff */
[----:B-1----:R-:W-:-:S05]  /*17a0*/  IMAD.U32 R3, RZ, RZ, UR6 ;  /* 0x00000006ff037e24 */ /* 0x002fca000f8e00ff */
[----:B------:R-:W-:-:S05]  /*17b0*/  LEA R11, R3, R4, 0x18 ;  /* 0x00000004030b7211 */ /* 0x000fca00078ec0ff */
[----:B------:R-:W-:-:S05]  /*17c0*/  IMAD.IADD R4, R11, 0x1, R0 ;  /* 0x000000010b047824 */ /* 0x000fca00078e0200 */
[----:B--2---:R3:W-:Y:S02]  /*17d0*/  STS.U8 [R4], R5 ;  /* 0x0000000504007388 */ /* 0x0047e40000000000 */
.L_x_8:
[----:B------:R-:W-:Y:S05]  /*17e0*/  BSYNC.RECONVERGENT B0 ;  /* 0x0000000000007941 */ /* 0x000fea0003800200 */
.L_x_7:
[----:B------:R-:W-:Y:S01]  /*17f0*/  BAR.SYNC.DEFER_BLOCKING 0x0 ;  /* 0x0000000000007b1d */ /* 0x000fe20000010000 */
[----:B------:R-:W-:Y:S01]  /*1800*/  ULOP3.LUT UR10, UR5, 0x3, URZ, 0xc0, !UPT ;  /* 0x00000003050a7892 */ /* 0x000fe2000f8ec0ff */
[----:B------:R-:W-:Y:S01]  /*1810*/  VIADD R2, R2, 0x400 ;  /* 0x0000040002027836 */ /* 0x000fe20000000000 */
[----:B------:R-:W-:Y:S02]  /*1820*/  USHF.R.U32.HI UR4, URZ, 0x2, UR5 ;  /* 0x00000002ff047899 */ /* 0x000fe40008011605 */
[----:B------:R-:W-:Y:S02]  /*1830*/  ULOP3.LUT UR5, UR5, 0x1fffc, URZ, 0xc0, !UPT ;  /* 0x0001fffc05057892 */ /* 0x000fe4000f8ec0ff */
[----:B------:R-:W-:Y:S01]  /*1840*/  LEA R3, R3, R2, 0x18 ;  /* 0x0000000203037211 */ /* 0x000fe200078ec0ff */
[----:B------:R-:W4:Y:S01]  /*1850*/  LDCU.64 UR6, c[0x0][0x380] ;  /* 0x00007000ff0677ac */ /* 0x000f220008000a00 */
[----:B------:R-:W-:Y:S01]  /*1860*/  UIADD3 UR5, UPT, UPT, -UR5, URZ, URZ ;  /* 0x000000ff05057290 */ /* 0x000fe2000fffe1ff */
[----:B------:R-:W0:Y:S03]  /*1870*/  LDCU.64 UR8, c[0x0][0x388] ;  /* 0x00007100ff0877ac */ /* 0x000e260008000a00 */
[----:B------:R-:W-:-:S02]  /*1880*/  UISETP.GE.AND UP0, UPT, UR5, URZ, UPT ;  /* 0x000000ff0500728c */ /* 0x000fc4000bf06270 */
[----:B------:R-:W-:Y:S02]  /*1890*/  USHF.L.U32 UR14, UR11, 0x2, URZ ;  /* 0x000000020b0e7899 */ /* 0x000fe400080006ff */
[----:B------:R-:W-:-:S05]  /*18a0*/  USHF.R.U32.HI UR15, URZ, 0x1e, UR11 ;  /* 0x0000001eff0f7899 */ /* 0x000fca000801160b */
[----:B------:R-:W-:Y:S07]  /*18b0*/  BRA.U UP0, `(.L_x_11) ;  /* 0x0000000d009c7547 */ /* 0x000fee000b800000 */
[----:B------:R-:W-:Y:S02]  /*18c0*/  UIADD3 UR16, UPT, UPT, -UR5, URZ, URZ ;  /* 0x000000ff05107290 */ /* 0x000fe4000fffe1ff */
[----:B------:R-:W-:Y:S02]  /*18d0*/  UPLOP3.LUT UP0, UPT, UPT, UPT, UPT, 0x80, 0x8 ;  /* 0x000000000008789c */ /* 0x000fe40003f0f070 */
[----:B------:R-:W-:-:S09]  /*18e0*/  UISETP.GT.AND UP1, UPT, UR16, 0xc, UPT ;  /* 0x0000000c1000788c */ /* 0x000fd2000bf24270 */
[----:B------:R-:W-:Y:S05]  /*18f0*/  BRA.U !UP1, `(.L_x_12) ;  /* 0x0000000909507547 */ /* 0x000fea000b800000 */
[----:B------:R-:W-:-:S11]  /*1900*/  UPLOP3.LUT UP0, UPT, UPT, UPT, UPT, 0x40, 0x4 ;  /* 0x000000000004789c */ /* 0x000fd60003f0e870 */
.L_x_13:
[----:B01-34-:R-:W-:-:S05]  /*1910*/  IADD3 R4, P0, PT, R0, UR6, RZ ;  /* 0x0000000600047c10 */ /* 0x01bfca000ff1e0ff */
[----:B------:R-:W-:-:S05]  /*1920*/  IMAD.X R5, RZ, RZ, UR7, P0 ;  /* 0x00000007ff057e24 */ /* 0x000fca00080e06ff */
[----:B------:R-:W3:Y:S01]  /*1930*/  LDG.E.U8 R4, desc[UR12][R4.64] ;  /* 0x0000000c04047981 */ /* 0x000ee2000c1e1100 */
[----:B0-----:R-:W-:Y:S02]  /*1940*/  IADD3 R10, P0, PT, R0, UR8, RZ ;  /* 0x00000008000a7c10 */ /* 0x001fe4000ff1e0ff */
[----:B------:R-:W-:Y:S02]  /*1950*/  IADD3 R12, P1, PT, R7, UR6, RZ ;  /* 0x00000006070c7c10 */ /* 0x000fe4000ff3e0ff */
[----:B--2---:R-:W-:-:S03]  /*1960*/  IADD3.X R11, PT, PT, RZ, UR9, RZ, P0, !PT ;  /* 0x00000009ff0b7c10 */ /* 0x004fc600087fe4ff */
[----:B------:R-:W-:Y:S02]  /*1970*/  IMAD.X R13, RZ, RZ, UR7, P1 ;  /* 0x00000007ff0d7e24 */ /* 0x000fe400088e06ff */
[----:B---3--:R-:W-:-:S05]  /*1980*/  IMAD.IADD R2, R3, 0x1, R4 ;  /* 0x0000000103027824 */ /* 0x008fca00078e0204 */
[----:B------:R-:W0:Y:S04]  /*1990*/  LDS.U8 R17, [R2] ;  /* 0x0000000002117984 */ /* 0x000e280000000000 */
[----:B0-----:R-:W-:Y:S04]  /*19a0*/  STG.E.U8 desc[UR12][R10.64], R17 ;  /* 0x000000110a007986 */ /* 0x001fe8000c10110c */
[----:B------:R-:W2:Y:S01]  /*19b0*/  LDG.E.U8 R12, desc[UR12][R12.64] ;  /* 0x0000000c0c0c7981 */ /* 0x000ea2000c1e1100 */
[----:B------:R-:W-:Y:S02]  /*19c0*/  IADD3 R4, P0, PT, R7, UR8, RZ ;  /* 0x0000000807047c10 */ /* 0x000fe4000ff1e0ff */
[----:B------:R-:W-:-:S03]  /*19d0*/  IADD3 R14, P1, PT, R8, UR6, RZ ;  /* 0x00000006080e7c10 */ /* 0x000fc6000ff3e0ff */
[----:B------:R-:W-:Y:S02]  /*19e0*/  IMAD.X R5, RZ, RZ, UR9, P0 ;  /* 0x00000009ff057e24 */ /* 0x000fe400080e06ff */
[----:B------:R-:W-:Y:S02]  /*19f0*/  IMAD.X R15, RZ, RZ, UR7, P1 ;  /* 0x00000007ff0f7e24 */ /* 0x000fe400088e06ff */
[----:B--2---:R-:W-:-:S05]  /*1a00*/  IMAD.IADD R6, R3, 0x1, R12 ;  /* 0x0000000103067824 */ /* 0x004fca00078e020c */
[----:B------:R-:W0:Y:S04]  /*1a10*/  LDS.U8 R19, [R6] ;  /* 0x0000000006137984 */ /* 0x000e280000000000 */
[----:B0-----:R-:W-:Y:S04]  /*1a20*/  STG.E.U8 desc[UR12][R4.64], R19 ;  /* 0x0000001304007986 */ /* 0x001fe8000c10110c */
[----:B------:R-:W2:Y:S01]  /*1a30*/  LDG.E.U8 R14, desc[UR12][R14.64] ;  /* 0x0000000c0e0e7981 */ /* 0x000ea2000c1e1100 */
[----:B------:R-:W-:Y:S02]  /*1a40*/  IADD3 R10, P0, PT, R8, UR8, RZ ;  /* 0x00000008080a7c10 */ /* 0x000fe4000ff1e0ff */
[----:B------:R-:W-:-:S03]  /*1a50*/  IADD3 R12, P1, PT, R9, UR6, RZ ;  /* 0x00000006090c7c10 */ /* 0x000fc6000ff3e0ff */
[----:B------:R-:W-:Y:S02]  /*1a60*/  IMAD.X R11, RZ, RZ, UR9, P0 ;  /* 0x00000009ff0b7e24 */ /* 0x000fe400080e06ff */
[----:B------:R-:W-:Y:S01]  /*1a70*/  IMAD.X R13, RZ, RZ, UR7, P1 ;  /* 0x00000007ff0d7e24 */ /* 0x000fe200088e06ff */
[----:B--2---:R-:W-:-:S05]  /*1a80*/  IADD3 R2, PT, PT, R3, R14, RZ ;  /* 0x0000000e03027210 */ /* 0x004fca0007ffe0ff */
[----:B------:R-:W0:Y:S04]  /*1a90*/  LDS.U8 R17, [R2] ;  /* 0x0000000002117984 */ /* 0x000e280000000000 */
[----:B0-----:R-:W-:Y:S04]  /*1aa0*/  STG.E.U8 desc[UR12][R10.64], R17 ;  /* 0x000000110a007986 */ /* 0x001fe8000c10110c */
[----:B------:R-:W2:Y:S01]  /*1ab0*/  LDG.E.U8 R12, desc[UR12][R12.64] ;  /* 0x0000000c0c0c7981 */ /* 0x000ea2000c1e1100 */
[----:B------:R-:W-:Y:S01]  /*1ac0*/  UIADD3 UR6, UP1, UPT, UR14, UR6, URZ ;  /* 0x000000060e067290 */ /* 0x000fe2000ff3e0ff */
[----:B------:R-:W-:-:S03]  /*1ad0*/  IADD3 R4, P0, PT, R9, UR8, RZ ;  /* 0x0000000809047c10 */ /* 0x000fc6000ff1e0ff */
[----:B------:R-:W-:Y:S02]  /*1ae0*/  UIADD3.X UR7, UPT, UPT, UR15, UR7, URZ, UP1, !UPT ;  /* 0x000000070f077290 */ /* 0x000fe40008ffe4ff */
[----:B------:R-:W-:Y:S01]  /*1af0*/  IADD3 R14, P1, PT, R0, UR6, RZ ;  /* 0x00000006000e7c10 */ /* 0x000fe2000ff3e0ff */
[----:B------:R-:W-:-:S03]  /*1b00*/  IMAD.X R5, RZ, RZ, UR9, P0 ;  /* 0x00000009ff057e24 */ /* 0x000fc600080e06ff */
[----:B------:R-:W-:Y:S01]  /*1b10*/  IADD3.X R15, PT, PT, RZ, UR7, RZ, P1, !PT ;  /* 0x00000007ff0f7c10 */ /* 0x000fe20008ffe4ff */
[----:B--2---:R-:W-:-:S05]  /*1b20*/  IMAD.IADD R6, R3, 0x1, R12 ;  /* 0x0000000103067824 */ /* 0x004fca00078e020c */
[----:B------:R-:W0:Y:S04]  /*1b30*/  LDS.U8 R19, [R6] ;  /* 0x0000000006137984 */ /* 0x000e280000000000 */
[----:B0-----:R-:W-:Y:S04]  /*1b40*/  STG.E.U8 desc[UR12][R4.64], R19 ;  /* 0x0000001304007986 */ /* 0x001fe8000c10110c */
[----:B------:R-:W2:Y:S01]  /*1b50*/  LDG.E.U8 R14, desc[UR12][R14.64] ;  /* 0x0000000c0e0e7981 */ /* 0x000ea2000c1e1100 */
[----:B------:R-:W-:Y:S01]  /*1b60*/  UIADD3 UR8, UP1, UPT, UR14, UR8, URZ ;  /* 0x000000080e087290 */ /* 0x000fe2000ff3e0ff */
[----:B------:R-:W-:-:S03]  /*1b70*/  IADD3 R12, P1, PT, R7, UR6, RZ ;  /* 0x00000006070c7c10 */ /* 0x000fc6000ff3e0ff */
[----:B------:R-:W-:Y:S02]  /*1b80*/  UIADD3.X UR9, UPT, UPT, UR15, UR9, URZ, UP1, !UPT ;  /* 0x000000090f097290 */ /* 0x000fe40008ffe4ff */
[----:B------:R-:W-:Y:S01]  /*1b90*/  IADD3 R10, P0, PT, R0, UR8, RZ ;  /* 0x00000008000a7c10 */ /* 0x000fe2000ff1e0ff */
[----:B------:R-:W-:-:S04]  /*1ba0*/  IMAD.X R13, RZ, RZ, UR7, P1 ;  /* 0x00000007ff0d7e24 */ /* 0x000fc800088e06ff */
[----:B------:R-:W-:Y:S02]  /*1bb0*/  IMAD.X R11, RZ, RZ, UR9, P0 ;  /* 0x00000009ff0b7e24 */ /* 0x000fe400080e06ff */
[----:B--2---:R-:W-:-:S05]  /*1bc0*/  IMAD.IADD R2, R3, 0x1, R14 ;  /* 0x0000000103027824 */ /* 0x004fca00078e020e */
[----:B------:R-:W0:Y:S04]  /*1bd0*/  LDS.U8 R17, [R2] ;  /* 0x0000000002117984 */ /* 0x000e280000000000 */
[----:B0-----:R-:W-:Y:S04]  /*1be0*/  STG.E.U8 desc[UR12][R10.64], R17 ;  /* 0x000000110a007986 */ /* 0x001fe8000c10110c */
[----:B------:R-:W2:Y:S01]  /*1bf0*/  LDG.E.U8 R12, desc[UR12][R12.64] ;  /* 0x0000000c0c0c7981 */ /* 0x000ea2000c1e1100 */
[----:B------:R-:W-:Y:S02]  /*1c00*/  IADD3 R4, P0, PT, R7, UR8, RZ ;  /* 0x0000000807047c10 */ /* 0x000fe4000ff1e0ff */
[----:B------:R-:W-:-:S02]  /*1c10*/  IADD3 R14, P1, PT, R8, UR6, RZ ;  /* 0x00000006080e7c10 */ /* 0x000fc4000ff3e0ff */
[----:B------:R-:W-:-:S03]  /*1c20*/  IADD3.X R5, PT, PT, RZ, UR9, RZ, P0, !PT ;  /* 0x00000009ff057c10 */ /* 0x000fc600087fe4ff */
        /* <DEDUP_REMOVED lines=18> */
[----:B------:R-:W-:Y:S01]  /*1d50*/  IMAD.X R15, RZ, RZ, UR7, P1 ;  /* 0x00000007ff0f7e24 */ /* 0x000fe200088e06ff */
[----:B--2---:R-:W-:-:S05]  /*1d60*/  IADD3 R6, PT, PT, R3, R12, RZ ;  /* 0x0000000c03067210 */ /* 0x004fca0007ffe0ff */
[----:B------:R-:W0:Y:S04]  /*1d70*/  LDS.U8 R19, [R6] ;  /* 0x0000000006137984 */ /* 0x000e280000000000 */
[----:B0-----:R-:W-:Y:S04]  /*1d80*/  STG.E.U8 desc[UR12][R4.64], R19 ;  /* 0x0000001304007986 */ /* 0x001fe8000c10110c */
[----:B------:R-:W2:Y:S01]  /*1d90*/  LDG.E.U8 R14, desc[UR12][R14.64] ;  /* 0x0000000c0e0e7981 */ /* 0x000ea2000c1e1100 */
[----:B------:R-:W-:Y:S01]  /*1da0*/  UIADD3 UR8, UP1, UPT, UR14, UR8, URZ ;  /* 0x000000080e087290 */ /* 0x000fe2000ff3e0ff */
[----:B------:R-:W-:-:S03]  /*1db0*/  IADD3 R12, P1, PT, R7, UR6, RZ ;  /* 0x00000006070c7c10 */ /* 0x000fc6000ff3e0ff */
[----:B------:R-:W-:Y:S01]  /*1dc0*/  UIADD3.X UR9, UPT, UPT, UR15, UR9, URZ, UP1, !UPT ;  /* 0x000000090f097290 */ /* 0x000fe20008ffe4ff */
[----:B------:R-:W-:Y:S02]  /*1dd0*/  IADD3.X R13, PT, PT, RZ, UR7, RZ, P1, !PT ;  /* 0x00000007ff0d7c10 */ /* 0x000fe40008ffe4ff */
[----:B------:R-:W-:-:S05]  /*1de0*/  IADD3 R10, P0, PT, R0, UR8, RZ ;  /* 0x00000008000a7c10 */ /* 0x000fca000ff1e0ff */
        /* <DEDUP_REMOVED lines=57> */
[----:B------:R-:W-:Y:S01]  /*2180*/  IADD3 R4, P0, PT, R9, UR8, RZ ;  /* 0x0000000809047c10 */ /* 0x000fe2000ff1e0ff */
[----:B------:R-:W-:-:S02]  /*2190*/  UIADD3 UR8, UP1, UPT, UR14, UR8, URZ ;  /* 0x000000080e087290 */ /* 0x000fc4000ff3e0ff */
[----:B------:R-:W-:Y:S02]  /*21a0*/  UIADD3 UR5, UPT, UPT, UR5, 0x10, URZ ;  /* 0x0000001005057890 */ /* 0x000fe4000fffe0ff */
[----:B------:R-:W-:Y:S01]  /*21b0*/  IMAD.X R5, RZ, RZ, UR9, P0 ;  /* 0x00000009ff057e24 */ /* 0x000fe200080e06ff */
[----:B------:R-:W-:Y:S02]  /*21c0*/  UIADD3.X UR9, UPT, UPT, UR15, UR9, URZ, UP1, !UPT ;  /* 0x000000090f097290 */ /* 0x000fe40008ffe4ff */
[----:B------:R-:W-:Y:S02]  /*21d0*/  UISETP.GE.AND UP1, UPT, UR5, -0xc, UPT ;  /* 0xfffffff40500788c */ /* 0x000fe4000bf26270 */
[----:B------:R-:W-:-:S04]  /*21e0*/  UIADD3 UR6, UP2, UPT, UR14, UR6, URZ ;  /* 0x000000060e067290 */ /* 0x000fc8000ff5e0ff */
[----:B------:R-:W-:Y:S01]  /*21f0*/  UIADD3.X UR7, UPT, UPT, UR15, UR7, URZ, UP2, !UPT ;  /* 0x000000070f077290 */ /* 0x000fe200097fe4ff */
[----:B--2---:R-:W-:-:S05]  /*2200*/  IMAD.IADD R6, R3, 0x1, R12 ;  /* 0x0000000103067824 */ /* 0x004fca00078e020c */
[----:B------:R-:W0:Y:S04]  /*2210*/  LDS.U8 R19, [R6] ;  /* 0x0000000006137984 */ /* 0x000e280000000000 */
[----:B0-----:R0:W-:Y:S01]  /*2220*/  STG.E.U8 desc[UR12][R4.64], R19 ;  /* 0x0000001304007986 */ /* 0x0011e2000c10110c */
[----:B------:R-:W-:Y:S05]  /*2230*/  BRA.U !UP1, `(.L_x_13) ;  /* 0xfffffff509b47547 */ /* 0x000fea000b83ffff */
.L_x_12:
[----:B------:R-:W-:-:S04]  /*2240*/  UIADD3 UR16, UPT, UPT, -UR5, URZ, URZ ;  /* 0x000000ff05107290 */ /* 0x000fc8000fffe1ff */
[----:B------:R-:W-:-:S09]  /*2250*/  UISETP.GT.AND UP1, UPT, UR16, 0x4, UPT ;  /* 0x000000041000788c */ /* 0x000fd2000bf24270 */
[----:B------:R-:W-:Y:S05]  /*2260*/  BRA.U !UP1, `(.L_x_14) ;  /* 0x0000000509287547 */ /* 0x000fea000b800000 */
[----:B01-34-:R-:W-:-:S04]  /*2270*/  IADD3 R4, P0, PT, R0, UR6, RZ ;  /* 0x0000000600047c10 */ /* 0x01bfc8000ff1e0ff */
[----:B------:R-:W-:-:S05]  /*2280*/  IADD3.X R5, PT, PT, RZ, UR7, RZ, P0, !PT ;  /* 0x00000007ff057c10 */ /* 0x000fca00087fe4ff */
[----:B------:R-:W3:Y:S01]  /*2290*/  LDG.E.U8 R4, desc[UR12][R4.64] ;  /* 0x0000000c04047981 */ /* 0x000ee2000c1e1100 */
[----:B------:R-:W-:Y:S02]  /*22a0*/  IADD3 R10, P0, PT, R0, UR8, RZ ;  /* 0x00000008000a7c10 */ /* 0x000fe4000ff1e0ff */
[----:B------:R-:W-:-:S03]  /*22b0*/  IADD3 R12, P1, PT, R7, UR6, RZ ;  /* 0x00000006070c7c10 */ /* 0x000fc6000ff3e0ff */
[----:B--2---:R-:W-:Y:S02]  /*22c0*/  IMAD.X R11, RZ, RZ, UR9, P0 ;  /* 0x00000009ff0b7e24 */ /* 0x004fe400080e06ff */
        /* <DEDUP_REMOVED lines=59> */
[----:B------:R-:W-:Y:S02]  /*2680*/  UIADD3 UR6, UP1, UPT, UR14, UR6, URZ ;  /* 0x000000060e067290 */ /* 0x000fe4000ff3e0ff */
[----:B------:R-:W-:Y:S01]  /*2690*/  IMAD.X R5, RZ, RZ, UR9, P0 ;  /* 0x00000009ff057e24 */ /* 0x000fe200080e06ff */
[----:B------:R-:W-:Y:S02]  /*26a0*/  UIADD3.X UR9, UPT, UPT, UR15, UR9, URZ, UP0, !UPT ;  /* 0x000000090f097290 */ /* 0x000fe400087fe4ff */
[----:B------:R-:W-:Y:S02]  /*26b0*/  UIADD3 UR5, UPT, UPT, UR5, 0x8, URZ ;  /* 0x0000000805057890 */ /* 0x000fe4000fffe0ff */
[----:B------:R-:W-:Y:S02]  /*26c0*/  UIADD3.X UR7, UPT, UPT, UR15, UR7, URZ, UP1, !UPT ;  /* 0x000000070f077290 */ /* 0x000fe40008ffe4ff */
[----:B------:R-:W-:Y:S01]  /*26d0*/  UPLOP3.LUT UP0, UPT, UPT, UPT, UPT, 0x40, 0x4 ;  /* 0x000000000004789c */ /* 0x000fe20003f0e870 */
[----:B--2---:R-:W-:-:S05]  /*26e0*/  IMAD.IADD R6, R3, 0x1, R12 ;  /* 0x0000000103067824 */ /* 0x004fca00078e020c */
[----:B------:R-:W0:Y:S04]  /*26f0*/  LDS.U8 R19, [R6] ;  /* 0x0000000006137984 */ /* 0x000e280000000000 */
[----:B0-----:R0:W-:Y:S02]  /*2700*/  STG.E.U8 desc[UR12][R4.64], R19 ;  /* 0x0000001304007986 */ /* 0x0011e4000c10110c */
.L_x_14:
[----:B------:R-:W-:-:S09]  /*2710*/  UISETP.NE.OR UP0, UPT, UR5, URZ, UP0 ;  /* 0x000000ff0500728c */ /* 0x000fd20008705670 */
[----:B------:R-:W-:Y:S05]  /*2720*/  BRA.U !UP0, `(.L_x_15) ;  /* 0x00000001089c7547 */ /* 0x000fea000b800000 */
.L_x_11:
        /* <DEDUP_REMOVED lines=32> */
[----:B------:R-:W-:Y:S02]  /*2930*/  UISETP.NE.AND UP0, UPT, UR5, URZ, UPT ;  /* 0x000000ff0500728c */ /* 0x000fe4000bf05270 */
[----:B------:R-:W-:-:S04]  /*2940*/  UIADD3 UR6, UP1, UPT, UR14, UR6, URZ ;  /* 0x000000060e067290 */ /* 0x000fc8000ff3e0ff */
[----:B------:R-:W-:Y:S01]  /*2950*/  UIADD3.X UR7, UPT, UPT, UR15, UR7, URZ, UP1, !UPT ;  /* 0x000000070f077290 */ /* 0x000fe20008ffe4ff */
[----:B--2---:R-:W-:-:S05]  /*2960*/  IMAD.IADD R6, R3, 0x1, R12 ;  /* 0x0000000103067824 */ /* 0x004fca00078e020c */
[----:B------:R-:W0:Y:S04]  /*2970*/  LDS.U8 R19, [R6] ;  /* 0x0000000006137984 */ /* 0x000e280000000000 */
[----:B0-----:R0:W-:Y:S01]  /*2980*/  STG.E.U8 desc[UR12][R4.64], R19 ;  /* 0x0000001304007986 */ /* 0x0011e2000c10110c */
[----:B------:R-:W-:Y:S05]  /*2990*/  BRA.U UP0, `(.L_x_11) ;  /* 0xfffffffd00647547 */ /* 0x000fea000b83ffff */
.L_x_15:
[----:B------:R-:W-:-:S09]  /*29a0*/  UISETP.NE.AND UP0, UPT, UR10, URZ, UPT ;  /* 0x000000ff0a00728c */ /* 0x000fd2000bf05270 */
[----:B------:R-:W-:Y:S05]  /*29b0*/  BRA.U !UP0, `(.L_x_16) ;  /* 0x00000001084c7547 */ /* 0x000fea000b800000 */
[----:B------:R-:W-:Y:S01]  /*29c0*/  UIMAD UR4, UR4, UR11, URZ ;  /* 0x0000000b040472a4 */ /* 0x000fe2000f8e02ff */
[----:B------:R-:W-:Y:S01]  /*29d0*/  IMAD.MOV.U32 R8, RZ, RZ, RZ ;  /* 0x000000ffff087224 */ /* 0x000fe200078e00ff */
[----:B------:R-:W2:Y:S04]  /*29e0*/  LDCU.128 UR16, c[0x0][0x380] ;  /* 0x00007000ff1077ac */ /* 0x000ea80008000c00 */
[----:B01-3--:R-:W-:Y:S01]  /*29f0*/  MOV R5, UR4 ;  /* 0x0000000400057c02 */ /* 0x00bfe20008000f00 */
[----:B------:R-:W-:-:S04]  /*2a00*/  UIADD3 UR5, UPT, UPT, -UR10, URZ, URZ ;  /* 0x000000ff0a057290 */ /* 0x000fc8000fffe1ff */
[----:B------:R-:W-:-:S08]  /*2a10*/  IMAD R2, R5, 0x4, R0 ;  /* 0x0000000405027824 */ /* 0x000fd000078e0200 */
.L_x_17:
[----:B--2---:R-:W-:-:S04]  /*2a20*/  IADD3 R4, P0, PT, R2, UR16, RZ ;  /* 0x0000001002047c10 */ /* 0x004fc8000ff1e0ff */
[----:B------:R-:W-:-:S05]  /*2a30*/  IADD3.X R5, PT, PT, R8, UR17, RZ, P0, !PT ;  /* 0x0000001108057c10 */ /* 0x000fca00087fe4ff */
[----:B------:R-:W2:Y:S01]  /*2a40*/  LDG.E.U8 R4, desc[UR12][R4.64] ;  /* 0x0000000c04047981 */ /* 0x000ea2000c1e1100 */
[----:B0-----:R-:W-:Y:S01]  /*2a50*/  IADD3 R6, P0, PT, R2, UR18, RZ ;  /* 0x0000001202067c10 */ /* 0x001fe2000ff1e0ff */
[----:B------:R-:W-:-:S03]  /*2a60*/  UIADD3 UR5, UPT, UPT, UR5, 0x1, URZ ;  /* 0x0000000105057890 */ /* 0x000fc6000fffe0ff */
[----:B------:R-:W-:Y:S01]  /*2a70*/  IADD3.X R7, PT, PT, R8, UR19, RZ, P0, !PT ;  /* 0x0000001308077c10 */ /* 0x000fe200087fe4ff */
[----:B------:R-:W-:Y:S01]  /*2a80*/  UISETP.NE.AND UP0, UPT, UR5, URZ, UPT ;  /* 0x000000ff0500728c */ /* 0x000fe2000bf05270 */
[----:B------:R-:W-:-:S04]  /*2a90*/  IADD3 R2, P0, PT, R2, UR11, RZ ;  /* 0x0000000b02027c10 */ /* 0x000fc8000ff1e0ff */
[----:B------:R-:W-:Y:S01]  /*2aa0*/  IADD3.X R8, PT, PT, RZ, R8, RZ, P0, !PT ;  /* 0x00000008ff087210 */ /* 0x000fe200007fe4ff */
[----:B--2---:R-:W-:-:S05]  /*2ab0*/  IMAD.IADD R0, R3, 0x1, R4 ;  /* 0x0000000103007824 */ /* 0x004fca00078e0204 */
[----:B------:R-:W0:Y:S04]  /*2ac0*/  LDS.U8 R9, [R0] ;  /* 0x0000000000097984 */ /* 0x000e280000000000 */
[----:B0-----:R0:W-:Y:S01]  /*2ad0*/  STG.E.U8 desc[UR12][R6.64], R9 ;  /* 0x0000000906007986 */ /* 0x0011e2000c10110c */
[----:B------:R-:W-:Y:S05]  /*2ae0*/  BRA.U UP0, `(.L_x_17) ;  /* 0xfffffffd00cc7547 */ /* 0x000fea000b83ffff */
.L_x_16:
[----:B------:R-:W-:Y:S06]  /*2af0*/  BAR.SYNC.DEFER_BLOCKING 0x0 ;  /* 0x0000000000007b1d */ /* 0x000fec0000010000 */
[----:B0---4-:R-:W-:Y:S05]  /*2b00*/  EXIT ;  /* 0x000000000000794d */ /* 0x011fea0003800000 */
        .weak           $__internal_0_$__cuda_sm3x_div_rn_noftz_f32_slowpath
        .type           $__internal_0_$__cuda_sm3x_div_rn_noftz_f32_slowpath,@function
        .size           $__internal_0_$__cuda_sm3x_div_rn_noftz_f32_slowpath,(.L_x_30 - $__internal_0_$__cuda_sm3x_div_rn_noftz_f32_slowpath)
$__internal_0_$__cuda_sm3x_div_rn_noftz_f32_slowpath:
[----:B------:R-:W-:Y:S01]  /*2b10*/  SHF.R.U32.HI R6, RZ, 0x17, R3 ;  /* 0x00000017ff067819 */ /* 0x000fe20000011603 */
[----:B------:R-:W-:Y:S01]  /*2b20*/  BSSY.RECONVERGENT B2, `(.L_x_18) ;  /* 0x0000064000027945 */ /* 0x000fe20003800200 */
[--C-:B------:R-:W-:Y:S01]  /*2b30*/  SHF.R.U32.HI R5, RZ, 0x17, R2.reuse ;  /* 0x00000017ff057819 */ /* 0x100fe20000011602 */
[----:B------:R-:W-:Y:S01]  /*2b40*/  IMAD.MOV.U32 R11, RZ, RZ, R2 ;  /* 0x000000ffff0b7224 */ /* 0x000fe200078e0002 */
[----:B------:R-:W-:Y:S02]  /*2b50*/  LOP3.LUT R6, R6, 0xff, RZ, 0xc0, !PT ;  /* 0x000000ff06067812 */ /* 0x000fe400078ec0ff */
[----:B------:R-:W-:Y:S02]  /*2b60*/  LOP3.LUT R10, R5, 0xff, RZ, 0xc0, !PT ;  /* 0x000000ff050a7812 */ /* 0x000fe400078ec0ff */
[----:B------:R-:W-:Y:S01]  /*2b70*/  MOV R12, R3 ;  /* 0x00000003000c7202 */ /* 0x000fe20000000f00 */
[----:B------:R-:W-:Y:S02]  /*2b80*/  VIADD R14, R6, 0xffffffff ;  /* 0xffffffff060e7836 */ /* 0x000fe40000000000 */
[----:B------:R-:W-:-:S03]  /*2b90*/  VIADD R13, R10, 0xffffffff ;  /* 0xffffffff0a0d7836 */ /* 0x000fc60000000000 */
[----:B------:R-:W-:-:S04]  /*2ba0*/  ISETP.GT.U32.AND P0, PT, R14, 0xfd, PT ;  /* 0x000000fd0e00780c */ /* 0x000fc80003f04070 */
[----:B------:R-:W-:-:S13]  /*2bb0*/  ISETP.GT.U32.OR P0, PT, R13, 0xfd, P0 ;  /* 0x000000fd0d00780c */ /* 0x000fda0000704470 */
[----:B------:R-:W-:Y:S01]  /*2bc0*/  @!P0 IMAD.MOV.U32 R5, RZ, RZ, RZ ;  /* 0x000000ffff058224 */ /* 0x000fe200078e00ff */
[----:B------:R-:W-:Y:S06]  /*2bd0*/  @!P0 BRA `(.L_x_19) ;  /* 0x00000000005c8947 */ /* 0x000fec0003800000 */
[----:B------:R-:W-:Y:S02]  /*2be0*/  FSETP.GTU.FTZ.AND P0, PT, |R2|, +INF , PT ;  /* 0x7f8000000200780b */ /* 0x000fe40003f1c200 */
[----:B------:R-:W-:-:S04]  /*2bf0*/  FSETP.GTU.FTZ.AND P1, PT, |R3|, +INF , PT ;  /* 0x7f8000000300780b */ /* 0x000fc80003f3c200 */
[----:B------:R-:W-:-:S13]  /*2c00*/  PLOP3.LUT P0, PT, P0, P1, PT, 0xf8, 0x8f ;  /* 0x00000000008f781c */ /* 0x000fda0000703f70 */
[----:B------:R-:W-:Y:S05]  /*2c10*/  @P0 BRA `(.L_x_20) ;  /* 0x00000004004c0947 */ /* 0x000fea0003800000 */
[----:B------:R-:W-:-:S13]  /*2c20*/  LOP3.LUT P0, RZ, R12, 0x7fffffff, R11, 0xc8, !PT ;  /* 0x7fffffff0cff7812 */ /* 0x000fda000780c80b */
[----:B------:R-:W-:Y:S05]  /*2c30*/  @!P0 BRA `(.L_x_21) ;  /* 0x00000004003c8947 */ /* 0x000fea0003800000 */
[C---:B------:R-:W-:Y:S02]  /*2c40*/  FSETP.NEU.FTZ.AND P2, PT, |R2|.reuse, +INF , PT ;  /* 0x7f8000000200780b */ /* 0x040fe40003f5d200 */
[----:B------:R-:W-:Y:S02]  /*2c50*/  FSETP.NEU.FTZ.AND P0, PT, |R3|, +INF , PT ;  /* 0x7f8000000300780b */ /* 0x000fe40003f1d200 */
[----:B------:R-:W-:-:S11]  /*2c60*/  FSETP.NEU.FTZ.AND P1, PT, |R2|, +INF , PT ;  /* 0x7f8000000200780b */ /* 0x000fd60003f3d200 */
[----:B------:R-:W-:Y:S05]  /*2c70*/  @!P0 BRA !P2, `(.L_x_21) ;  /* 0x00000004002c8947 */ /* 0x000fea0005000000 */
[----:B------:R-:W-:-:S04]  /*2c80*/  LOP3.LUT P2, RZ, R11, 0x7fffffff, RZ, 0xc0, !PT ;  /* 0x7fffffff0bff7812 */ /* 0x000fc8000784c0ff */
[----:B------:R-:W-:-:S13]  /*2c90*/  PLOP3.LUT P0, PT, P0, P2, PT, 0x2f, 0xf2 ;  /* 0x0000000000f2781c */ /* 0x000fda0000704577 */
[----:B------:R-:W-:Y:S05]  /*2ca0*/  @P0 BRA `(.L_x_22) ;  /* 0x0000000400180947 */ /* 0x000fea0003800000 */
[----:B------:R-:W-:-:S04]  /*2cb0*/  LOP3.LUT P0, RZ, R12, 0x7fffffff, RZ, 0xc0, !PT ;  /* 0x7fffffff0cff7812 */ /* 0x000fc8000780c0ff */
[----:B------:R-:W-:-:S13]  /*2cc0*/  PLOP3.LUT P0, PT, P1, P0, PT, 0x2f, 0xf2 ;  /* 0x0000000000f2781c */ /* 0x000fda0000f00577 */
[----:B------:R-:W-:Y:S05]  /*2cd0*/  @P0 BRA `(.L_x_23) ;  /* 0x0000000400000947 */ /* 0x000fea0003800000 */
[----:B------:R-:W-:Y:S02]  /*2ce0*/  ISETP.GE.AND P0, PT, R13, RZ, PT ;  /* 0x000000ff0d00720c */ /* 0x000fe40003f06270 */
[----:B------:R-:W-:-:S11]  /*2cf0*/  ISETP.GE.AND P1, PT, R14, RZ, PT ;  /* 0x000000ff0e00720c */ /* 0x000fd60003f26270 */
[----:B------:R-:W-:Y:S02]  /*2d00*/  @P0 IMAD.MOV.U32 R5, RZ, RZ, RZ ;  /* 0x000000ffff050224 */ /* 0x000fe400078e00ff */
[----:B------:R-:W-:Y:S01]  /*2d10*/  @!P0 FFMA R11, R2, 1.84467440737095516160e+19, RZ ;  /* 0x5f800000020b8823 */ /* 0x000fe200000000ff */
[----:B------:R-:W-:Y:S02]  /*2d20*/  @!P0 IMAD.MOV.U32 R5, RZ, RZ, -0x40 ;  /* 0xffffffc0ff058424 */ /* 0x000fe400078e00ff */
[----:B------:R-:W-:-:S03]  /*2d30*/  @!P1 FFMA R12, R3, 1.84467440737095516160e+19, RZ ;  /* 0x5f800000030c9823 */ /* 0x000fc600000000ff */
[----:B------:R-:W-:-:S07]  /*2d40*/  @!P1 IADD3 R5, PT, PT, R5, 0x40, RZ ;  /* 0x0000004005059810 */ /* 0x000fce0007ffe0ff */
.L_x_19:
[----:B------:R-:W-:Y:S01]  /*2d50*/  LEA R3, R6, 0xc0800000, 0x17 ;  /* 0xc080000006037811 */ /* 0x000fe200078eb8ff */
[----:B------:R-:W-:Y:S01]  /*2d60*/  VIADD R10, R10, 0xffffff81 ;  /* 0xffffff810a0a7836 */ /* 0x000fe20000000000 */
[----:B------:R-:W-:Y:S03]  /*2d70*/  BSSY.RECONVERGENT B3, `(.L_x_24) ;  /* 0x0000035000037945 */ /* 0x000fe60003800200 */
[----:B------:R-:W-:Y:S01]  /*2d80*/  IMAD.IADD R3, R12, 0x1, -R3 ;  /* 0x000000010c037824 */ /* 0x000fe200078e0a03 */
[C---:B------:R-:W-:Y:S01]  /*2d90*/  IADD3 R6, PT, PT, R10.reuse, 0x7f, -R6 ;  /* 0x0000007f0a067810 */ /* 0x040fe20007ffe806 */
[----:B------:R-:W-:Y:S02]  /*2da0*/  IMAD R2, R10, -0x800000, R11 ;  /* 0xff8000000a027824 */ /* 0x000fe400078e020b */
[----:B------:R-:W0:Y:S01]  /*2db0*/  MUFU.RCP R12, R3 ;  /* 0x00000003000c7308 */ /* 0x000e220000001000 */
[----:B------:R-:W-:Y:S01]  /*2dc0*/  FADD.FTZ R13, -R3, -RZ ;  /* 0x800000ff030d7221 */ /* 0x000fe20000010100 */
[----:B------:R-:W-:-:S03]  /*2dd0*/  IMAD.IADD R6, R6, 0x1, R5 ;  /* 0x0000000106067824 */ /* 0x000fc600078e0205 */
[----:B0-----:R-:W-:-:S04]  /*2de0*/  FFMA R15, R12, R13, 1 ;  /* 0x3f8000000c0f7423 */ /* 0x001fc8000000000d */
[----:B------:R-:W-:-:S04]  /*2df0*/  FFMA R14, R12, R15, R12 ;  /* 0x0000000f0c0e7223 */ /* 0x000fc8000000000c */
[----:B------:R-:W-:-:S04]  /*2e00*/  FFMA R11, R2, R14, RZ ;  /* 0x0000000e020b7223 */ /* 0x000fc800000000ff */
[----:B------:R-:W-:-:S04]  /*2e10*/  FFMA R12, R13, R11, R2 ;  /* 0x0000000b0d0c7223 */ /* 0x000fc80000000002 */
[----:B------:R-:W-:-:S04]  /*2e20*/  FFMA R11, R14, R12, R11 ;  /* 0x0000000c0e0b7223 */ /* 0x000fc8000000000b */
[----:B------:R-:W-:-:S04]  /*2e30*/  FFMA R12, R13, R11, R2 ;  /* 0x0000000b0d0c7223 */ /* 0x000fc80000000002 */
[----:B------:R-:W-:-:S05]  /*2e40*/  FFMA R2, R14, R12, R11 ;  /* 0x0000000c0e027223 */ /* 0x000fca000000000b */
[----:B------:R-:W-:-:S04]  /*2e50*/  SHF.R.U32.HI R3, RZ, 0x17, R2 ;  /* 0x00000017ff037819 */ /* 0x000fc80000011602 */
[----:B------:R-:W-:-:S04]  /*2e60*/  LOP3.LUT R3, R3, 0xff, RZ, 0xc0, !PT ;  /* 0x000000ff03037812 */ /* 0x000fc800078ec0ff */
[----:B------:R-:W-:-:S05]  /*2e70*/  IADD3 R13, PT, PT, R3, R6, RZ ;  /* 0x00000006030d7210 */ /* 0x000fca0007ffe0ff */
[----:B------:R-:W-:-:S05]  /*2e80*/  VIADD R3, R13, 0xffffffff ;  /* 0xffffffff0d037836 */ /* 0x000fca0000000000 */
[----:B------:R-:W-:-:S13]  /*2e90*/  ISETP.GE.U32.AND P0, PT, R3, 0xfe, PT ;  /* 0x000000fe0300780c */ /* 0x000fda0003f06070 */
[----:B------:R-:W-:Y:S05]  /*2ea0*/  @!P0 BRA `(.L_x_25) ;  /* 0x0000000000808947 */ /* 0x000fea0003800000 */
[----:B------:R-:W-:-:S13]  /*2eb0*/  ISETP.GT.AND P0, PT, R13, 0xfe, PT ;  /* 0x000000fe0d00780c */ /* 0x000fda0003f04270 */
[----:B------:R-:W-:Y:S05]  /*2ec0*/  @P0 BRA `(.L_x_26) ;  /* 0x00000000006c0947 */ /* 0x000fea0003800000 */
[----:B------:R-:W-:-:S13]  /*2ed0*/  ISETP.GE.AND P0, PT, R13, 0x1, PT ;  /* 0x000000010d00780c */ /* 0x000fda0003f06270 */
[----:B------:R-:W-:Y:S05]  /*2ee0*/  @P0 BRA `(.L_x_27) ;  /* 0x0000000000740947 */ /* 0x000fea0003800000 */
[----:B------:R-:W-:Y:S02]  /*2ef0*/  ISETP.GE.AND P0, PT, R13, -0x18, PT ;  /* 0xffffffe80d00780c */ /* 0x000fe40003f06270 */
[----:B------:R-:W-:-:S11]  /*2f00*/  LOP3.LUT R2, R2, 0x80000000, RZ, 0xc0, !PT ;  /* 0x8000000002027812 */ /* 0x000fd600078ec0ff */
[----:B------:R-:W-:Y:S05]  /*2f10*/  @!P0 BRA `(.L_x_27) ;  /* 0x0000000000688947 */ /* 0x000fea0003800000 */
[CCC-:B------:R-:W-:Y:S01]  /*2f20*/  FFMA.RZ R3, R14.reuse, R12.reuse, R11.reuse ;  /* 0x0000000c0e037223 */ /* 0x1c0fe2000000c00b */
[C---:B------:R-:W-:Y:S02]  /*2f30*/  VIADD R10, R13.reuse, 0x20 ;  /* 0x000000200d0a7836 */ /* 0x040fe40000000000 */
[CCC-:B------:R-:W-:Y:S01]  /*2f40*/  FFMA.RM R6, R14.reuse, R12.reuse, R11.reuse ;  /* 0x0000000c0e067223 */ /* 0x1c0fe2000000400b */
[----:B------:R-:W-:Y:S02]  /*2f50*/  ISETP.NE.AND P2, PT, R13, RZ, PT ;  /* 0x000000ff0d00720c */ /* 0x000fe40003f45270 */
[----:B------:R-:W-:Y:S01]  /*2f60*/  LOP3.LUT R5, R3, 0x7fffff, RZ, 0xc0, !PT ;  /* 0x007fffff03057812 */ /* 0x000fe200078ec0ff */
[----:B------:R-:W-:Y:S01]  /*2f70*/  FFMA.RP R3, R14, R12, R11 ;  /* 0x0000000c0e037223 */ /* 0x000fe2000000800b */
[----:B------:R-:W-:Y:S01]  /*2f80*/  IMAD.MOV R11, RZ, RZ, -R13 ;  /* 0x000000ffff0b7224 */ /* 0x000fe200078e0a0d */
[----:B------:R-:W-:Y:S02]  /*2f90*/  ISETP.NE.AND P1, PT, R13, RZ, PT ;  /* 0x000000ff0d00720c */ /* 0x000fe40003f25270 */
[----:B------:R-:W-:-:S02]  /*2fa0*/  LOP3.LUT R5, R5, 0x800000, RZ, 0xfc, !PT ;  /* 0x0080000005057812 */ /* 0x000fc400078efcff */
[----:B------:R-:W-:Y:S02]  /*2fb0*/  FSETP.NEU.FTZ.AND P0, PT, R3, R6, PT ;  /* 0x000000060300720b */ /* 0x000fe40003f1d000 */
[----:B------:R-:W-:Y:S02]  /*2fc0*/  SHF.L.U32 R10, R5, R10, RZ ;  /* 0x0000000a050a7219 */ /* 0x000fe400000006ff */
[----:B------:R-:W-:Y:S02]  /*2fd0*/  SEL R6, R11, RZ, P2 ;  /* 0x000000ff0b067207 */ /* 0x000fe40001000000 */
[----:B------:R-:W-:Y:S02]  /*2fe0*/  ISETP.NE.AND P1, PT, R10, RZ, P1 ;  /* 0x000000ff0a00720c */ /* 0x000fe40000f25270 */
[----:B------:R-:W-:Y:S02]  /*2ff0*/  SHF.R.U32.HI R6, RZ, R6, R5 ;  /* 0x00000006ff067219 */ /* 0x000fe40000011605 */
[----:B------:R-:W-:-:S02]  /*3000*/  PLOP3.LUT P0, PT, P0, P1, PT, 0xf8, 0x8f ;  /* 0x00000000008f781c */ /* 0x000fc40000703f70 */
[----:B------:R-:W-:Y:S02]  /*3010*/  SHF.R.U32.HI R10, RZ, 0x1, R6 ;  /* 0x00000001ff0a7819 */ /* 0x000fe40000011606 */
[----:B------:R-:W-:-:S04]  /*3020*/  SEL R3, RZ, 0x1, !P0 ;  /* 0x00000001ff037807 */ /* 0x000fc80004000000 */
[----:B------:R-:W-:-:S04]  /*3030*/  LOP3.LUT R3, R3, 0x1, R10, 0xf8, !PT ;  /* 0x0000000103037812 */ /* 0x000fc800078ef80a */
[----:B------:R-:W-:-:S04]  /*3040*/  LOP3.LUT R3, R3, R6, RZ, 0xc0, !PT ;  /* 0x0000000603037212 */ /* 0x000fc800078ec0ff */
[----:B------:R-:W-:-:S04]  /*3050*/  IADD3 R3, PT, PT, R10, R3, RZ ;  /* 0x000000030a037210 */ /* 0x000fc80007ffe0ff */
[----:B------:R-:W-:Y:S01]  /*3060*/  LOP3.LUT R2, R3, R2, RZ, 0xfc, !PT ;  /* 0x0000000203027212 */ /* 0x000fe200078efcff */
[----:B------:R-:W-:Y:S06]  /*3070*/  BRA `(.L_x_27) ;  /* 0x0000000000107947 */ /* 0x000fec0003800000 */
.L_x_26:
[----:B------:R-:W-:-:S04]  /*3080*/  LOP3.LUT R2, R2, 0x80000000, RZ, 0xc0, !PT ;  /* 0x8000000002027812 */ /* 0x000fc800078ec0ff */
[----:B------:R-:W-:Y:S01]  /*3090*/  LOP3.LUT R2, R2, 0x7f800000, RZ, 0xfc, !PT ;  /* 0x7f80000002027812 */ /* 0x000fe200078efcff */
[----:B------:R-:W-:Y:S06]  /*30a0*/  BRA `(.L_x_27) ;  /* 0x0000000000047947 */ /* 0x000fec0003800000 */
.L_x_25:
[----:B------:R-:W-:-:S07]  /*30b0*/  IMAD R2, R6, 0x800000, R2 ;  /* 0x0080000006027824 */ /* 0x000fce00078e0202 */
.L_x_27:
[----:B------:R-:W-:Y:S05]  /*30c0*/  BSYNC.RECONVERGENT B3 ;  /* 0x0000000000037941 */ /* 0x000fea0003800200 */
.L_x_24:
[----:B------:R-:W-:Y:S05]  /*30d0*/  BRA `(.L_x_28) ;  /* 0x0000000000207947 */ /* 0x000fea0003800000 */
.L_x_23:
[----:B------:R-:W-:-:S04]  /*30e0*/  LOP3.LUT R2, R12, 0x80000000, R11, 0x48, !PT ;  /* 0x800000000c027812 */ /* 0x000fc800078e480b */
[----:B------:R-:W-:Y:S01]  /*30f0*/  LOP3.LUT R2, R2, 0x7f800000, RZ, 0xfc, !PT ;  /* 0x7f80000002027812 */ /* 0x000fe200078efcff */
[----:B------:R-:W-:Y:S06]  /*3100*/  BRA `(.L_x_28) ;  /* 0x0000000000147947 */ /* 0x000fec0003800000 */
.L_x_22:
[----:B------:R-:W-:Y:S01]  /*3110*/  LOP3.LUT R2, R12, 0x80000000, R11, 0x48, !PT ;  /* 0x800000000c027812 */ /* 0x000fe200078e480b */
[----:B------:R-:W-:Y:S06]  /*3120*/  BRA `(.L_x_28) ;  /* 0x00000000000c7947 */ /* 0x000fec0003800000 */
.L_x_21:
[----:B------:R-:W0:Y:S01]  /*3130*/  MUFU.RSQ R2, -QNAN ;  /* 0xffc0000000027908 */ /* 0x000e220000001400 */
[----:B------:R-:W-:Y:S05]  /*3140*/  BRA `(.L_x_28) ;  /* 0x0000000000047947 */ /* 0x000fea0003800000 */
.L_x_20:
[----:B------:R-:W-:-:S07]  /*3150*/  FADD.FTZ R2, R2, R3 ;  /* 0x0000000302027221 */ /* 0x000fce0000010000 */
.L_x_28:
[----:B------:R-:W-:Y:S05]  /*3160*/  BSYNC.RECONVERGENT B2 ;  /* 0x0000000000027941 */ /* 0x000fea0003800200 */
.L_x_18:
[----:B------:R-:W-:-:S04]  /*3170*/  IMAD.MOV.U32 R5, RZ, RZ, 0x0 ;  /* 0x00000000ff057424 */ /* 0x000fc800078e00ff */
[----:B0-----:R-:W-:Y:S05]  /*3180*/  RET.REL.NODEC R4 `(_Z20process_image_kernelPhS_) ;  /* 0xffffffcc049c7950 */ /* 0x001fea0003c3ffff */
.L_x_29:
[----:B------:R-:W-:-:S00]  /*3190*/  BRA `(.L_x_29) ;  /* 0xfffffffc00fc7947 */ /* 0x000fc0000383ffff */
[----:B------:R-:W-:-:S00]  /*31a0*/  NOP ;  /* 0x0000000000007918 */ /* 0x000fc00000000000 */
        /* <DEDUP_REMOVED lines=13> */
.L_x_30:


//--------------------- .nv.shared._Z20process_image_kernelPhS_ --------------------------
	.section	.nv.shared._Z20process_image_kernelPhS_,"aw",@nobits
	.sectionflags	@""
	.align	4
.nv.shared._Z20process_image_kernelPhS_:
	.zero		2308


//--------------------- .nv.shared.reserved.0     --------------------------
	.section	.nv.shared.reserved.0,"aw",@nobits
	.weak		__nv_reservedSMEM_offset_0_alias
	.size		__nv_reservedSMEM_offset_0_alias, 0, 64
	.other		__nv_reservedSMEM_offset_0_alias,@"STO_CUDA_RESERVED_SHARED STV_DEFAULT"
__nv_reservedSMEM_offset_0_alias:
	.zero		0
	.zero		64


//--------------------- .nv.constant0._Z20process_image_kernelPhS_ --------------------------
	.section	.nv.constant0._Z20process_image_kernelPhS_,"a",@progbits
	.sectionflags	@""
	.align	4
.nv.constant0._Z20process_image_kernelPhS_:
	.zero		912


//--------------------- SYMBOLS --------------------------

	.type		.nv.reservedSmem.offset0,@object
	.size		.nv.reservedSmem.offset0,0x4
	.type		.nv.reservedSmem.cap,@object
	.size		.nv.reservedSmem.cap,0x4
